//
// Generated by NVIDIA NVVM Compiler
//
// Compiler Build ID: CL-36424714
// Cuda compilation tools, release 13.0, V13.0.88
// Based on NVVM 20.0.0
//

.version 9.0
.target sm_100
.address_size 64

	// .globl	_Z3sinPfS_
.global .align 4 .b8 __cudart_i2opi_f[24] = {65, 144, 67, 60, 153, 149, 98, 219, 192, 221, 52, 245, 209, 87, 39, 252, 41, 21, 68, 78, 110, 131, 249, 162};

.visible .entry _Z3sinPfS_(
	.param .u64 .ptr .align 1 _Z3sinPfS__param_0,
	.param .u64 .ptr .align 1 _Z3sinPfS__param_1
)
.maxntid 1024
{
	.local .align 4 .b8 	__local_depot0[28];
	.reg .b64 	%SP;
	.reg .b64 	%SPL;
	.reg .pred 	%p<10>;
	.reg .b32 	%r<44>;
	.reg .b32 	%f<28>;
	.reg .b64 	%rd<29>;
	.reg .b64 	%fd<3>;

	mov.u64 	%SPL, __local_depot0;
	ld.param.u64 	%rd9, [_Z3sinPfS__param_0];
	ld.param.u64 	%rd10, [_Z3sinPfS__param_1];
	add.u64 	%rd1, %SPL, 0;
	mov.u32 	%r16, %ctaid.x;
	mov.u32 	%r17, %ntid.x;
	mov.u32 	%r18, %tid.x;
	mad.lo.s32 	%r1, %r16, %r17, %r18;
	setp.gt.s32 	%p1, %r1, 150527;
	@%p1 bra 	$L__BB0_10;
	cvta.to.global.u64 	%rd12, %rd9;
	mul.wide.s32 	%rd13, %r1, 4;
	add.s64 	%rd14, %rd12, %rd13;
	ld.global.nc.f32 	%f1, [%rd14];
	mul.f32 	%f7, %f1, 0f3F22F983;
	cvt.rni.s32.f32 	%r43, %f7;
	cvt.rn.f32.s32 	%f8, %r43;
	fma.rn.f32 	%f9, %f8, 0fBFC90FDA, %f1;
	fma.rn.f32 	%f10, %f8, 0fB3A22168, %f9;
	fma.rn.f32 	%f27, %f8, 0fA7C234C5, %f10;
	abs.f32 	%f3, %f1;
	setp.ltu.f32 	%p2, %f3, 0f47CE4780;
	@%p2 bra 	$L__BB0_9;
	setp.neu.f32 	%p3, %f3, 0f7F800000;
	@%p3 bra 	$L__BB0_4;
	mov.f32 	%f13, 0f00000000;
	mul.rn.f32 	%f27, %f1, %f13;
	mov.b32 	%r43, 0;
	bra.uni 	$L__BB0_9;
$L__BB0_4:
	mov.b32 	%r3, %f1;
	shl.b32 	%r20, %r3, 8;
	or.b32  	%r4, %r20, -2147483648;
	mov.b64 	%rd28, 0;
	mov.b32 	%r40, 0;
	mov.u64 	%rd26, __cudart_i2opi_f;
	mov.u64 	%rd27, %rd1;
$L__BB0_5:
	.pragma "nounroll";
	ld.global.nc.u32 	%r21, [%rd26];
	mad.wide.u32 	%rd17, %r21, %r4, %rd28;
	shr.u64 	%rd28, %rd17, 32;
	st.local.u32 	[%rd27], %rd17;
	add.s32 	%r40, %r40, 1;
	add.s64 	%rd27, %rd27, 4;
	add.s64 	%rd26, %rd26, 4;
	setp.ne.s32 	%p4, %r40, 6;
	@%p4 bra 	$L__BB0_5;
	shr.u32 	%r22, %r3, 23;
	st.local.u32 	[%rd1+24], %rd28;
	and.b32  	%r7, %r22, 31;
	and.b32  	%r23, %r22, 224;
	add.s32 	%r24, %r23, -128;
	shr.u32 	%r25, %r24, 5;
	mul.wide.u32 	%rd18, %r25, 4;
	sub.s64 	%rd8, %rd1, %rd18;
	ld.local.u32 	%r41, [%rd8+24];
	ld.local.u32 	%r42, [%rd8+20];
	setp.eq.s32 	%p5, %r7, 0;
	@%p5 bra 	$L__BB0_8;
	shf.l.wrap.b32 	%r41, %r42, %r41, %r7;
	ld.local.u32 	%r26, [%rd8+16];
	shf.l.wrap.b32 	%r42, %r26, %r42, %r7;
$L__BB0_8:
	shr.u32 	%r27, %r41, 30;
	shf.l.wrap.b32 	%r28, %r42, %r41, 2;
	shl.b32 	%r29, %r42, 2;
	shr.u32 	%r30, %r28, 31;
	add.s32 	%r31, %r30, %r27;
	neg.s32 	%r32, %r31;
	setp.lt.s32 	%p6, %r3, 0;
	selp.b32 	%r43, %r32, %r31, %p6;
	xor.b32  	%r33, %r28, %r3;
	shr.s32 	%r34, %r28, 31;
	xor.b32  	%r35, %r34, %r28;
	xor.b32  	%r36, %r34, %r29;
	cvt.u64.u32 	%rd19, %r35;
	shl.b64 	%rd20, %rd19, 32;
	cvt.u64.u32 	%rd21, %r36;
	or.b64  	%rd22, %rd20, %rd21;
	cvt.rn.f64.s64 	%fd1, %rd22;
	mul.f64 	%fd2, %fd1, 0d3BF921FB54442D19;
	cvt.rn.f32.f64 	%f11, %fd2;
	neg.f32 	%f12, %f11;
	setp.lt.s32 	%p7, %r33, 0;
	selp.f32 	%f27, %f12, %f11, %p7;
$L__BB0_9:
	mul.rn.f32 	%f14, %f27, %f27;
	and.b32  	%r38, %r43, 1;
	setp.eq.b32 	%p8, %r38, 1;
	selp.f32 	%f15, 0f3F800000, %f27, %p8;
	fma.rn.f32 	%f16, %f14, %f15, 0f00000000;
	fma.rn.f32 	%f17, %f14, 0f37CBAC00, 0fBAB607ED;
	selp.f32 	%f18, %f17, 0fB94D4153, %p8;
	selp.f32 	%f19, 0f3D2AAABB, 0f3C0885E4, %p8;
	fma.rn.f32 	%f20, %f18, %f14, %f19;
	selp.f32 	%f21, 0fBEFFFFFF, 0fBE2AAAA8, %p8;
	fma.rn.f32 	%f22, %f20, %f14, %f21;
	fma.rn.f32 	%f23, %f22, %f16, %f15;
	and.b32  	%r39, %r43, 2;
	setp.eq.s32 	%p9, %r39, 0;
	mov.f32 	%f24, 0f00000000;
	sub.f32 	%f25, %f24, %f23;
	selp.f32 	%f26, %f23, %f25, %p9;
	cvta.to.global.u64 	%rd23, %rd10;
	add.s64 	%rd25, %rd23, %rd13;
	st.global.f32 	[%rd25], %f26;
$L__BB0_10:
	ret;

}
	// .globl	_Z9sin_32x64PfS_
.visible .entry _Z9sin_32x64PfS_(
	.param .u64 .ptr .align 1 _Z9sin_32x64PfS__param_0,
	.param .u64 .ptr .align 1 _Z9sin_32x64PfS__param_1
)
.maxntid 294
{
	.local .align 4 .b8 	__local_depot1[28];
	.reg .b64 	%SP;
	.reg .b64 	%SPL;
	.reg .pred 	%p<10>;
	.reg .b32 	%r<44>;
	.reg .b32 	%f<28>;
	.reg .b64 	%rd<29>;
	.reg .b64 	%fd<3>;

	mov.u64 	%SPL, __local_depot1;
	ld.param.u64 	%rd9, [_Z9sin_32x64PfS__param_0];
	ld.param.u64 	%rd10, [_Z9sin_32x64PfS__param_1];
	add.u64 	%rd1, %SPL, 0;
	mov.u32 	%r16, %ctaid.x;
	mov.u32 	%r17, %ntid.x;
	mov.u32 	%r18, %tid.x;
	mad.lo.s32 	%r1, %r16, %r17, %r18;
	setp.gt.s32 	%p1, %r1, 2047;
	@%p1 bra 	$L__BB1_10;
	cvta.to.global.u64 	%rd12, %rd9;
	mul.wide.s32 	%rd13, %r1, 4;
	add.s64 	%rd14, %rd12, %rd13;
	ld.global.nc.f32 	%f1, [%rd14];
	mul.f32 	%f7, %f1, 0f3F22F983;
	cvt.rni.s32.f32 	%r43, %f7;
	cvt.rn.f32.s32 	%f8, %r43;
	fma.rn.f32 	%f9, %f8, 0fBFC90FDA, %f1;
	fma.rn.f32 	%f10, %f8, 0fB3A22168, %f9;
	fma.rn.f32 	%f27, %f8, 0fA7C234C5, %f10;
	abs.f32 	%f3, %f1;
	setp.ltu.f32 	%p2, %f3, 0f47CE4780;
	@%p2 bra 	$L__BB1_9;
	setp.neu.f32 	%p3, %f3, 0f7F800000;
	@%p3 bra 	$L__BB1_4;
	mov.f32 	%f13, 0f00000000;
	mul.rn.f32 	%f27, %f1, %f13;
	mov.b32 	%r43, 0;
	bra.uni 	$L__BB1_9;
$L__BB1_4:
	mov.b32 	%r3, %f1;
	shl.b32 	%r20, %r3, 8;
	or.b32  	%r4, %r20, -2147483648;
	mov.b64 	%rd28, 0;
	mov.b32 	%r40, 0;
	mov.u64 	%rd26, __cudart_i2opi_f;
	mov.u64 	%rd27, %rd1;
$L__BB1_5:
	.pragma "nounroll";
	ld.global.nc.u32 	%r21, [%rd26];
	mad.wide.u32 	%rd17, %r21, %r4, %rd28;
	shr.u64 	%rd28, %rd17, 32;
	st.local.u32 	[%rd27], %rd17;
	add.s32 	%r40, %r40, 1;
	add.s64 	%rd27, %rd27, 4;
	add.s64 	%rd26, %rd26, 4;
	setp.ne.s32 	%p4, %r40, 6;
	@%p4 bra 	$L__BB1_5;
	shr.u32 	%r22, %r3, 23;
	st.local.u32 	[%rd1+24], %rd28;
	and.b32  	%r7, %r22, 31;
	and.b32  	%r23, %r22, 224;
	add.s32 	%r24, %r23, -128;
	shr.u32 	%r25, %r24, 5;
	mul.wide.u32 	%rd18, %r25, 4;
	sub.s64 	%rd8, %rd1, %rd18;
	ld.local.u32 	%r41, [%rd8+24];
	ld.local.u32 	%r42, [%rd8+20];
	setp.eq.s32 	%p5, %r7, 0;
	@%p5 bra 	$L__BB1_8;
	shf.l.wrap.b32 	%r41, %r42, %r41, %r7;
	ld.local.u32 	%r26, [%rd8+16];
	shf.l.wrap.b32 	%r42, %r26, %r42, %r7;
$L__BB1_8:
	shr.u32 	%r27, %r41, 30;
	shf.l.wrap.b32 	%r28, %r42, %r41, 2;
	shl.b32 	%r29, %r42, 2;
	shr.u32 	%r30, %r28, 31;
	add.s32 	%r31, %r30, %r27;
	neg.s32 	%r32, %r31;
	setp.lt.s32 	%p6, %r3, 0;
	selp.b32 	%r43, %r32, %r31, %p6;
	xor.b32  	%r33, %r28, %r3;
	shr.s32 	%r34, %r28, 31;
	xor.b32  	%r35, %r34, %r28;
	xor.b32  	%r36, %r34, %r29;
	cvt.u64.u32 	%rd19, %r35;
	shl.b64 	%rd20, %rd19, 32;
	cvt.u64.u32 	%rd21, %r36;
	or.b64  	%rd22, %rd20, %rd21;
	cvt.rn.f64.s64 	%fd1, %rd22;
	mul.f64 	%fd2, %fd1, 0d3BF921FB54442D19;
	cvt.rn.f32.f64 	%f11, %fd2;
	neg.f32 	%f12, %f11;
	setp.lt.s32 	%p7, %r33, 0;
	selp.f32 	%f27, %f12, %f11, %p7;
$L__BB1_9:
	mul.rn.f32 	%f14, %f27, %f27;
	and.b32  	%r38, %r43, 1;
	setp.eq.b32 	%p8, %r38, 1;
	selp.f32 	%f15, 0f3F800000, %f27, %p8;
	fma.rn.f32 	%f16, %f14, %f15, 0f00000000;
	fma.rn.f32 	%f17, %f14, 0f37CBAC00, 0fBAB607ED;
	selp.f32 	%f18, %f17, 0fB94D4153, %p8;
	selp.f32 	%f19, 0f3D2AAABB, 0f3C0885E4, %p8;
	fma.rn.f32 	%f20, %f18, %f14, %f19;
	selp.f32 	%f21, 0fBEFFFFFF, 0fBE2AAAA8, %p8;
	fma.rn.f32 	%f22, %f20, %f14, %f21;
	fma.rn.f32 	%f23, %f22, %f16, %f15;
	and.b32  	%r39, %r43, 2;
	setp.eq.s32 	%p9, %r39, 0;
	mov.f32 	%f24, 0f00000000;
	sub.f32 	%f25, %f24, %f23;
	selp.f32 	%f26, %f23, %f25, %p9;
	cvta.to.global.u64 	%rd23, %rd10;
	add.s64 	%rd25, %rd23, %rd13;
	st.global.f32 	[%rd25], %f26;
$L__BB1_10:
	ret;

}
	// .globl	_Z14sin_8x16x32x32PfS_
.visible .entry _Z14sin_8x16x32x32PfS_(
	.param .u64 .ptr .align 1 _Z14sin_8x16x32x32PfS__param_0,
	.param .u64 .ptr .align 1 _Z14sin_8x16x32x32PfS__param_1
)
.maxntid 294
{
	.local .align 4 .b8 	__local_depot2[28];
	.reg .b64 	%SP;
	.reg .b64 	%SPL;
	.reg .pred 	%p<10>;
	.reg .b32 	%r<44>;
	.reg .b32 	%f<28>;
	.reg .b64 	%rd<29>;
	.reg .b64 	%fd<3>;

	mov.u64 	%SPL, __local_depot2;
	ld.param.u64 	%rd9, [_Z14sin_8x16x32x32PfS__param_0];
	ld.param.u64 	%rd10, [_Z14sin_8x16x32x32PfS__param_1];
	add.u64 	%rd1, %SPL, 0;
	mov.u32 	%r16, %ctaid.x;
	mov.u32 	%r17, %ntid.x;
	mov.u32 	%r18, %tid.x;
	mad.lo.s32 	%r1, %r16, %r17, %r18;
	setp.gt.s32 	%p1, %r1, 131071;
	@%p1 bra 	$L__BB2_10;
	cvta.to.global.u64 	%rd12, %rd9;
	mul.wide.s32 	%rd13, %r1, 4;
	add.s64 	%rd14, %rd12, %rd13;
	ld.global.nc.f32 	%f1, [%rd14];
	mul.f32 	%f7, %f1, 0f3F22F983;
	cvt.rni.s32.f32 	%r43, %f7;
	cvt.rn.f32.s32 	%f8, %r43;
	fma.rn.f32 	%f9, %f8, 0fBFC90FDA, %f1;
	fma.rn.f32 	%f10, %f8, 0fB3A22168, %f9;
	fma.rn.f32 	%f27, %f8, 0fA7C234C5, %f10;
	abs.f32 	%f3, %f1;
	setp.ltu.f32 	%p2, %f3, 0f47CE4780;
	@%p2 bra 	$L__BB2_9;
	setp.neu.f32 	%p3, %f3, 0f7F800000;
	@%p3 bra 	$L__BB2_4;
	mov.f32 	%f13, 0f00000000;
	mul.rn.f32 	%f27, %f1, %f13;
	mov.b32 	%r43, 0;
	bra.uni 	$L__BB2_9;
$L__BB2_4:
	mov.b32 	%r3, %f1;
	shl.b32 	%r20, %r3, 8;
	or.b32  	%r4, %r20, -2147483648;
	mov.b64 	%rd28, 0;
	mov.b32 	%r40, 0;
	mov.u64 	%rd26, __cudart_i2opi_f;
	mov.u64 	%rd27, %rd1;
$L__BB2_5:
	.pragma "nounroll";
	ld.global.nc.u32 	%r21, [%rd26];
	mad.wide.u32 	%rd17, %r21, %r4, %rd28;
	shr.u64 	%rd28, %rd17, 32;
	st.local.u32 	[%rd27], %rd17;
	add.s32 	%r40, %r40, 1;
	add.s64 	%rd27, %rd27, 4;
	add.s64 	%rd26, %rd26, 4;
	setp.ne.s32 	%p4, %r40, 6;
	@%p4 bra 	$L__BB2_5;
	shr.u32 	%r22, %r3, 23;
	st.local.u32 	[%rd1+24], %rd28;
	and.b32  	%r7, %r22, 31;
	and.b32  	%r23, %r22, 224;
	add.s32 	%r24, %r23, -128;
	shr.u32 	%r25, %r24, 5;
	mul.wide.u32 	%rd18, %r25, 4;
	sub.s64 	%rd8, %rd1, %rd18;
	ld.local.u32 	%r41, [%rd8+24];
	ld.local.u32 	%r42, [%rd8+20];
	setp.eq.s32 	%p5, %r7, 0;
	@%p5 bra 	$L__BB2_8;
	shf.l.wrap.b32 	%r41, %r42, %r41, %r7;
	ld.local.u32 	%r26, [%rd8+16];
	shf.l.wrap.b32 	%r42, %r26, %r42, %r7;
$L__BB2_8:
	shr.u32 	%r27, %r41, 30;
	shf.l.wrap.b32 	%r28, %r42, %r41, 2;
	shl.b32 	%r29, %r42, 2;
	shr.u32 	%r30, %r28, 31;
	add.s32 	%r31, %r30, %r27;
	neg.s32 	%r32, %r31;
	setp.lt.s32 	%p6, %r3, 0;
	selp.b32 	%r43, %r32, %r31, %p6;
	xor.b32  	%r33, %r28, %r3;
	shr.s32 	%r34, %r28, 31;
	xor.b32  	%r35, %r34, %r28;
	xor.b32  	%r36, %r34, %r29;
	cvt.u64.u32 	%rd19, %r35;
	shl.b64 	%rd20, %rd19, 32;
	cvt.u64.u32 	%rd21, %r36;
	or.b64  	%rd22, %rd20, %rd21;
	cvt.rn.f64.s64 	%fd1, %rd22;
	mul.f64 	%fd2, %fd1, 0d3BF921FB54442D19;
	cvt.rn.f32.f64 	%f11, %fd2;
	neg.f32 	%f12, %f11;
	setp.lt.s32 	%p7, %r33, 0;
	selp.f32 	%f27, %f12, %f11, %p7;
$L__BB2_9:
	mul.rn.f32 	%f14, %f27, %f27;
	and.b32  	%r38, %r43, 1;
	setp.eq.b32 	%p8, %r38, 1;
	selp.f32 	%f15, 0f3F800000, %f27, %p8;
	fma.rn.f32 	%f16, %f14, %f15, 0f00000000;
	fma.rn.f32 	%f17, %f14, 0f37CBAC00, 0fBAB607ED;
	selp.f32 	%f18, %f17, 0fB94D4153, %p8;
	selp.f32 	%f19, 0f3D2AAABB, 0f3C0885E4, %p8;
	fma.rn.f32 	%f20, %f18, %f14, %f19;
	selp.f32 	%f21, 0fBEFFFFFF, 0fBE2AAAA8, %p8;
	fma.rn.f32 	%f22, %f20, %f14, %f21;
	fma.rn.f32 	%f23, %f22, %f16, %f15;
	and.b32  	%r39, %r43, 2;
	setp.eq.s32 	%p9, %r39, 0;
	mov.f32 	%f24, 0f00000000;
	sub.f32 	%f25, %f24, %f23;
	selp.f32 	%f26, %f23, %f25, %p9;
	cvta.to.global.u64 	%rd23, %rd10;
	add.s64 	%rd25, %rd23, %rd13;
	st.global.f32 	[%rd25], %f26;
$L__BB2_10:
	ret;

}
	// .globl	_Z9sin_1x512PfS_
.visible .entry _Z9sin_1x512PfS_(
	.param .u64 .ptr .align 1 _Z9sin_1x512PfS__param_0,
	.param .u64 .ptr .align 1 _Z9sin_1x512PfS__param_1
)
.maxntid 294
{
	.local .align 4 .b8 	__local_depot3[28];
	.reg .b64 	%SP;
	.reg .b64 	%SPL;
	.reg .pred 	%p<9>;
	.reg .b32 	%r<41>;
	.reg .b32 	%f<28>;
	.reg .b64 	%rd<29>;
	.reg .b64 	%fd<3>;

	mov.u64 	%SPL, __local_depot3;
	ld.param.u64 	%rd10, [_Z9sin_1x512PfS__param_0];
	ld.param.u64 	%rd9, [_Z9sin_1x512PfS__param_1];
	add.u64 	%rd1, %SPL, 0;
	cvta.to.global.u64 	%rd12, %rd10;
	mov.u32 	%r1, %tid.x;
	mul.wide.u32 	%rd13, %r1, 4;
	add.s64 	%rd14, %rd12, %rd13;
	ld.global.nc.f32 	%f1, [%rd14];
	mul.f32 	%f7, %f1, 0f3F22F983;
	cvt.rni.s32.f32 	%r40, %f7;
	cvt.rn.f32.s32 	%f8, %r40;
	fma.rn.f32 	%f9, %f8, 0fBFC90FDA, %f1;
	fma.rn.f32 	%f10, %f8, 0fB3A22168, %f9;
	fma.rn.f32 	%f27, %f8, 0fA7C234C5, %f10;
	abs.f32 	%f3, %f1;
	setp.ltu.f32 	%p1, %f3, 0f47CE4780;
	@%p1 bra 	$L__BB3_8;
	setp.neu.f32 	%p2, %f3, 0f7F800000;
	@%p2 bra 	$L__BB3_3;
	mov.f32 	%f13, 0f00000000;
	mul.rn.f32 	%f27, %f1, %f13;
	mov.b32 	%r40, 0;
	bra.uni 	$L__BB3_8;
$L__BB3_3:
	mov.b32 	%r3, %f1;
	shl.b32 	%r17, %r3, 8;
	or.b32  	%r4, %r17, -2147483648;
	mov.b64 	%rd28, 0;
	mov.b32 	%r37, 0;
	mov.u64 	%rd26, __cudart_i2opi_f;
	mov.u64 	%rd27, %rd1;
$L__BB3_4:
	.pragma "nounroll";
	ld.global.nc.u32 	%r18, [%rd26];
	mad.wide.u32 	%rd17, %r18, %r4, %rd28;
	shr.u64 	%rd28, %rd17, 32;
	st.local.u32 	[%rd27], %rd17;
	add.s32 	%r37, %r37, 1;
	add.s64 	%rd27, %rd27, 4;
	add.s64 	%rd26, %rd26, 4;
	setp.ne.s32 	%p3, %r37, 6;
	@%p3 bra 	$L__BB3_4;
	shr.u32 	%r19, %r3, 23;
	st.local.u32 	[%rd1+24], %rd28;
	and.b32  	%r7, %r19, 31;
	and.b32  	%r20, %r19, 224;
	add.s32 	%r21, %r20, -128;
	shr.u32 	%r22, %r21, 5;
	mul.wide.u32 	%rd18, %r22, 4;
	sub.s64 	%rd8, %rd1, %rd18;
	ld.local.u32 	%r38, [%rd8+24];
	ld.local.u32 	%r39, [%rd8+20];
	setp.eq.s32 	%p4, %r7, 0;
	@%p4 bra 	$L__BB3_7;
	shf.l.wrap.b32 	%r38, %r39, %r38, %r7;
	ld.local.u32 	%r23, [%rd8+16];
	shf.l.wrap.b32 	%r39, %r23, %r39, %r7;
$L__BB3_7:
	shr.u32 	%r24, %r38, 30;
	shf.l.wrap.b32 	%r25, %r39, %r38, 2;
	shl.b32 	%r26, %r39, 2;
	shr.u32 	%r27, %r25, 31;
	add.s32 	%r28, %r27, %r24;
	neg.s32 	%r29, %r28;
	setp.lt.s32 	%p5, %r3, 0;
	selp.b32 	%r40, %r29, %r28, %p5;
	xor.b32  	%r30, %r25, %r3;
	shr.s32 	%r31, %r25, 31;
	xor.b32  	%r32, %r31, %r25;
	xor.b32  	%r33, %r31, %r26;
	cvt.u64.u32 	%rd19, %r32;
	shl.b64 	%rd20, %rd19, 32;
	cvt.u64.u32 	%rd21, %r33;
	or.b64  	%rd22, %rd20, %rd21;
	cvt.rn.f64.s64 	%fd1, %rd22;
	mul.f64 	%fd2, %fd1, 0d3BF921FB54442D19;
	cvt.rn.f32.f64 	%f11, %fd2;
	neg.f32 	%f12, %f11;
	setp.lt.s32 	%p6, %r30, 0;
	selp.f32 	%f27, %f12, %f11, %p6;
$L__BB3_8:
	cvta.to.global.u64 	%rd23, %rd9;
	mul.rn.f32 	%f14, %f27, %f27;
	and.b32  	%r35, %r40, 1;
	setp.eq.b32 	%p7, %r35, 1;
	selp.f32 	%f15, 0f3F800000, %f27, %p7;
	fma.rn.f32 	%f16, %f14, %f15, 0f00000000;
	fma.rn.f32 	%f17, %f14, 0f37CBAC00, 0fBAB607ED;
	selp.f32 	%f18, %f17, 0fB94D4153, %p7;
	selp.f32 	%f19, 0f3D2AAABB, 0f3C0885E4, %p7;
	fma.rn.f32 	%f20, %f18, %f14, %f19;
	selp.f32 	%f21, 0fBEFFFFFF, 0fBE2AAAA8, %p7;
	fma.rn.f32 	%f22, %f20, %f14, %f21;
	fma.rn.f32 	%f23, %f22, %f16, %f15;
	and.b32  	%r36, %r40, 2;
	setp.eq.s32 	%p8, %r36, 0;
	mov.f32 	%f24, 0f00000000;
	sub.f32 	%f25, %f24, %f23;
	selp.f32 	%f26, %f23, %f25, %p8;
	add.s64 	%rd25, %rd23, %rd13;
	st.global.f32 	[%rd25], %f26;
	ret;

}
	// .globl	_Z12sin_64x64x64PfS_
.visible .entry _Z12sin_64x64x64PfS_(
	.param .u64 .ptr .align 1 _Z12sin_64x64x64PfS__param_0,
	.param .u64 .ptr .align 1 _Z12sin_64x64x64PfS__param_1
)
.maxntid 294
{
	.local .align 4 .b8 	__local_depot4[28];
	.reg .b64 	%SP;
	.reg .b64 	%SPL;
	.reg .pred 	%p<10>;
	.reg .b32 	%r<44>;
	.reg .b32 	%f<28>;
	.reg .b64 	%rd<29>;
	.reg .b64 	%fd<3>;

	mov.u64 	%SPL, __local_depot4;
	ld.param.u64 	%rd9, [_Z12sin_64x64x64PfS__param_0];
	ld.param.u64 	%rd10, [_Z12sin_64x64x64PfS__param_1];
	add.u64 	%rd1, %SPL, 0;
	mov.u32 	%r16, %ctaid.x;
	mov.u32 	%r17, %ntid.x;
	mov.u32 	%r18, %tid.x;
	mad.lo.s32 	%r1, %r16, %r17, %r18;
	setp.gt.s32 	%p1, %r1, 262143;
	@%p1 bra 	$L__BB4_10;
	cvta.to.global.u64 	%rd12, %rd9;
	mul.wide.s32 	%rd13, %r1, 4;
	add.s64 	%rd14, %rd12, %rd13;
	ld.global.nc.f32 	%f1, [%rd14];
	mul.f32 	%f7, %f1, 0f3F22F983;
	cvt.rni.s32.f32 	%r43, %f7;
	cvt.rn.f32.s32 	%f8, %r43;
	fma.rn.f32 	%f9, %f8, 0fBFC90FDA, %f1;
	fma.rn.f32 	%f10, %f8, 0fB3A22168, %f9;
	fma.rn.f32 	%f27, %f8, 0fA7C234C5, %f10;
	abs.f32 	%f3, %f1;
	setp.ltu.f32 	%p2, %f3, 0f47CE4780;
	@%p2 bra 	$L__BB4_9;
	setp.neu.f32 	%p3, %f3, 0f7F800000;
	@%p3 bra 	$L__BB4_4;
	mov.f32 	%f13, 0f00000000;
	mul.rn.f32 	%f27, %f1, %f13;
	mov.b32 	%r43, 0;
	bra.uni 	$L__BB4_9;
$L__BB4_4:
	mov.b32 	%r3, %f1;
	shl.b32 	%r20, %r3, 8;
	or.b32  	%r4, %r20, -2147483648;
	mov.b64 	%rd28, 0;
	mov.b32 	%r40, 0;
	mov.u64 	%rd26, __cudart_i2opi_f;
	mov.u64 	%rd27, %rd1;
$L__BB4_5:
	.pragma "nounroll";
	ld.global.nc.u32 	%r21, [%rd26];
	mad.wide.u32 	%rd17, %r21, %r4, %rd28;
	shr.u64 	%rd28, %rd17, 32;
	st.local.u32 	[%rd27], %rd17;
	add.s32 	%r40, %r40, 1;
	add.s64 	%rd27, %rd27, 4;
	add.s64 	%rd26, %rd26, 4;
	setp.ne.s32 	%p4, %r40, 6;
	@%p4 bra 	$L__BB4_5;
	shr.u32 	%r22, %r3, 23;
	st.local.u32 	[%rd1+24], %rd28;
	and.b32  	%r7, %r22, 31;
	and.b32  	%r23, %r22, 224;
	add.s32 	%r24, %r23, -128;
	shr.u32 	%r25, %r24, 5;
	mul.wide.u32 	%rd18, %r25, 4;
	sub.s64 	%rd8, %rd1, %rd18;
	ld.local.u32 	%r41, [%rd8+24];
	ld.local.u32 	%r42, [%rd8+20];
	setp.eq.s32 	%p5, %r7, 0;
	@%p5 bra 	$L__BB4_8;
	shf.l.wrap.b32 	%r41, %r42, %r41, %r7;
	ld.local.u32 	%r26, [%rd8+16];
	shf.l.wrap.b32 	%r42, %r26, %r42, %r7;
$L__BB4_8:
	shr.u32 	%r27, %r41, 30;
	shf.l.wrap.b32 	%r28, %r42, %r41, 2;
	shl.b32 	%r29, %r42, 2;
	shr.u32 	%r30, %r28, 31;
	add.s32 	%r31, %r30, %r27;
	neg.s32 	%r32, %r31;
	setp.lt.s32 	%p6, %r3, 0;
	selp.b32 	%r43, %r32, %r31, %p6;
	xor.b32  	%r33, %r28, %r3;
	shr.s32 	%r34, %r28, 31;
	xor.b32  	%r35, %r34, %r28;
	xor.b32  	%r36, %r34, %r29;
	cvt.u64.u32 	%rd19, %r35;
	shl.b64 	%rd20, %rd19, 32;
	cvt.u64.u32 	%rd21, %r36;
	or.b64  	%rd22, %rd20, %rd21;
	cvt.rn.f64.s64 	%fd1, %rd22;
	mul.f64 	%fd2, %fd1, 0d3BF921FB54442D19;
	cvt.rn.f32.f64 	%f11, %fd2;
	neg.f32 	%f12, %f11;
	setp.lt.s32 	%p7, %r33, 0;
	selp.f32 	%f27, %f12, %f11, %p7;
$L__BB4_9:
	mul.rn.f32 	%f14, %f27, %f27;
	and.b32  	%r38, %r43, 1;
	setp.eq.b32 	%p8, %r38, 1;
	selp.f32 	%f15, 0f3F800000, %f27, %p8;
	fma.rn.f32 	%f16, %f14, %f15, 0f00000000;
	fma.rn.f32 	%f17, %f14, 0f37CBAC00, 0fBAB607ED;
	selp.f32 	%f18, %f17, 0fB94D4153, %p8;
	selp.f32 	%f19, 0f3D2AAABB, 0f3C0885E4, %p8;
	fma.rn.f32 	%f20, %f18, %f14, %f19;
	selp.f32 	%f21, 0fBEFFFFFF, 0fBE2AAAA8, %p8;
	fma.rn.f32 	%f22, %f20, %f14, %f21;
	fma.rn.f32 	%f23, %f22, %f16, %f15;
	and.b32  	%r39, %r43, 2;
	setp.eq.s32 	%p9, %r39, 0;
	mov.f32 	%f24, 0f00000000;
	sub.f32 	%f25, %f24, %f23;
	selp.f32 	%f26, %f23, %f25, %p9;
	cvta.to.global.u64 	%rd23, %rd10;
	add.s64 	%rd25, %rd23, %rd13;
	st.global.f32 	[%rd25], %f26;
$L__BB4_10:
	ret;

}
	// .globl	_Z12sin_2x1x1024PfS_
.visible .entry _Z12sin_2x1x1024PfS_(
	.param .u64 .ptr .align 1 _Z12sin_2x1x1024PfS__param_0,
	.param .u64 .ptr .align 1 _Z12sin_2x1x1024PfS__param_1
)
.maxntid 294
{
	.local .align 4 .b8 	__local_depot5[28];
	.reg .b64 	%SP;
	.reg .b64 	%SPL;
	.reg .pred 	%p<10>;
	.reg .b32 	%r<44>;
	.reg .b32 	%f<28>;
	.reg .b64 	%rd<29>;
	.reg .b64 	%fd<3>;

	mov.u64 	%SPL, __local_depot5;
	ld.param.u64 	%rd9, [_Z12sin_2x1x1024PfS__param_0];
	ld.param.u64 	%rd10, [_Z12sin_2x1x1024PfS__param_1];
	add.u64 	%rd1, %SPL, 0;
	mov.u32 	%r16, %ctaid.x;
	mov.u32 	%r17, %ntid.x;
	mov.u32 	%r18, %tid.x;
	mad.lo.s32 	%r1, %r16, %r17, %r18;
	setp.gt.s32 	%p1, %r1, 2047;
	@%p1 bra 	$L__BB5_10;
	cvta.to.global.u64 	%rd12, %rd9;
	mul.wide.s32 	%rd13, %r1, 4;
	add.s64 	%rd14, %rd12, %rd13;
	ld.global.nc.f32 	%f1, [%rd14];
	mul.f32 	%f7, %f1, 0f3F22F983;
	cvt.rni.s32.f32 	%r43, %f7;
	cvt.rn.f32.s32 	%f8, %r43;
	fma.rn.f32 	%f9, %f8, 0fBFC90FDA, %f1;
	fma.rn.f32 	%f10, %f8, 0fB3A22168, %f9;
	fma.rn.f32 	%f27, %f8, 0fA7C234C5, %f10;
	abs.f32 	%f3, %f1;
	setp.ltu.f32 	%p2, %f3, 0f47CE4780;
	@%p2 bra 	$L__BB5_9;
	setp.neu.f32 	%p3, %f3, 0f7F800000;
	@%p3 bra 	$L__BB5_4;
	mov.f32 	%f13, 0f00000000;
	mul.rn.f32 	%f27, %f1, %f13;
	mov.b32 	%r43, 0;
	bra.uni 	$L__BB5_9;
$L__BB5_4:
	mov.b32 	%r3, %f1;
	shl.b32 	%r20, %r3, 8;
	or.b32  	%r4, %r20, -2147483648;
	mov.b64 	%rd28, 0;
	mov.b32 	%r40, 0;
	mov.u64 	%rd26, __cudart_i2opi_f;
	mov.u64 	%rd27, %rd1;
$L__BB5_5:
	.pragma "nounroll";
	ld.global.nc.u32 	%r21, [%rd26];
	mad.wide.u32 	%rd17, %r21, %r4, %rd28;
	shr.u64 	%rd28, %rd17, 32;
	st.local.u32 	[%rd27], %rd17;
	add.s32 	%r40, %r40, 1;
	add.s64 	%rd27, %rd27, 4;
	add.s64 	%rd26, %rd26, 4;
	setp.ne.s32 	%p4, %r40, 6;
	@%p4 bra 	$L__BB5_5;
	shr.u32 	%r22, %r3, 23;
	st.local.u32 	[%rd1+24], %rd28;
	and.b32  	%r7, %r22, 31;
	and.b32  	%r23, %r22, 224;
	add.s32 	%r24, %r23, -128;
	shr.u32 	%r25, %r24, 5;
	mul.wide.u32 	%rd18, %r25, 4;
	sub.s64 	%rd8, %rd1, %rd18;
	ld.local.u32 	%r41, [%rd8+24];
	ld.local.u32 	%r42, [%rd8+20];
	setp.eq.s32 	%p5, %r7, 0;
	@%p5 bra 	$L__BB5_8;
	shf.l.wrap.b32 	%r41, %r42, %r41, %r7;
	ld.local.u32 	%r26, [%rd8+16];
	shf.l.wrap.b32 	%r42, %r26, %r42, %r7;
$L__BB5_8:
	shr.u32 	%r27, %r41, 30;
	shf.l.wrap.b32 	%r28, %r42, %r41, 2;
	shl.b32 	%r29, %r42, 2;
	shr.u32 	%r30, %r28, 31;
	add.s32 	%r31, %r30, %r27;
	neg.s32 	%r32, %r31;
	setp.lt.s32 	%p6, %r3, 0;
	selp.b32 	%r43, %r32, %r31, %p6;
	xor.b32  	%r33, %r28, %r3;
	shr.s32 	%r34, %r28, 31;
	xor.b32  	%r35, %r34, %r28;
	xor.b32  	%r36, %r34, %r29;
	cvt.u64.u32 	%rd19, %r35;
	shl.b64 	%rd20, %rd19, 32;
	cvt.u64.u32 	%rd21, %r36;
	or.b64  	%rd22, %rd20, %rd21;
	cvt.rn.f64.s64 	%fd1, %rd22;
	mul.f64 	%fd2, %fd1, 0d3BF921FB54442D19;
	cvt.rn.f32.f64 	%f11, %fd2;
	neg.f32 	%f12, %f11;
	setp.lt.s32 	%p7, %r33, 0;
	selp.f32 	%f27, %f12, %f11, %p7;
$L__BB5_9:
	mul.rn.f32 	%f14, %f27, %f27;
	and.b32  	%r38, %r43, 1;
	setp.eq.b32 	%p8, %r38, 1;
	selp.f32 	%f15, 0f3F800000, %f27, %p8;
	fma.rn.f32 	%f16, %f14, %f15, 0f00000000;
	fma.rn.f32 	%f17, %f14, 0f37CBAC00, 0fBAB607ED;
	selp.f32 	%f18, %f17, 0fB94D4153, %p8;
	selp.f32 	%f19, 0f3D2AAABB, 0f3C0885E4, %p8;
	fma.rn.f32 	%f20, %f18, %f14, %f19;
	selp.f32 	%f21, 0fBEFFFFFF, 0fBE2AAAA8, %p8;
	fma.rn.f32 	%f22, %f20, %f14, %f21;
	fma.rn.f32 	%f23, %f22, %f16, %f15;
	and.b32  	%r39, %r43, 2;
	setp.eq.s32 	%p9, %r39, 0;
	mov.f32 	%f24, 0f00000000;
	sub.f32 	%f25, %f24, %f23;
	selp.f32 	%f26, %f23, %f25, %p9;
	cvta.to.global.u64 	%rd23, %rd10;
	add.s64 	%rd25, %rd23, %rd13;
	st.global.f32 	[%rd25], %f26;
$L__BB5_10:
	ret;

}
	// .globl	_Z10sin_scalarPfS_
.visible .entry _Z10sin_scalarPfS_(
	.param .u64 .ptr .align 1 _Z10sin_scalarPfS__param_0,
	.param .u64 .ptr .align 1 _Z10sin_scalarPfS__param_1
)
.maxntid 294
{
	.local .align 4 .b8 	__local_depot6[28];
	.reg .b64 	%SP;
	.reg .b64 	%SPL;
	.reg .pred 	%p<10>;
	.reg .b32 	%r<41>;
	.reg .b32 	%f<28>;
	.reg .b64 	%rd<25>;
	.reg .b64 	%fd<3>;

	mov.u64 	%SPL, __local_depot6;
	ld.param.u64 	%rd9, [_Z10sin_scalarPfS__param_0];
	ld.param.u64 	%rd10, [_Z10sin_scalarPfS__param_1];
	add.u64 	%rd1, %SPL, 0;
	mov.u32 	%r15, %tid.x;
	setp.ne.s32 	%p1, %r15, 0;
	@%p1 bra 	$L__BB6_10;
	cvta.to.global.u64 	%rd12, %rd9;
	ld.global.nc.f32 	%f1, [%rd12];
	mul.f32 	%f7, %f1, 0f3F22F983;
	cvt.rni.s32.f32 	%r40, %f7;
	cvt.rn.f32.s32 	%f8, %r40;
	fma.rn.f32 	%f9, %f8, 0fBFC90FDA, %f1;
	fma.rn.f32 	%f10, %f8, 0fB3A22168, %f9;
	fma.rn.f32 	%f27, %f8, 0fA7C234C5, %f10;
	abs.f32 	%f3, %f1;
	setp.ltu.f32 	%p2, %f3, 0f47CE4780;
	@%p2 bra 	$L__BB6_9;
	setp.neu.f32 	%p3, %f3, 0f7F800000;
	@%p3 bra 	$L__BB6_4;
	mov.f32 	%f13, 0f00000000;
	mul.rn.f32 	%f27, %f1, %f13;
	mov.b32 	%r40, 0;
	bra.uni 	$L__BB6_9;
$L__BB6_4:
	mov.b32 	%r2, %f1;
	shl.b32 	%r17, %r2, 8;
	or.b32  	%r3, %r17, -2147483648;
	mov.b64 	%rd24, 0;
	mov.b32 	%r37, 0;
	mov.u64 	%rd22, __cudart_i2opi_f;
	mov.u64 	%rd23, %rd1;
$L__BB6_5:
	.pragma "nounroll";
	ld.global.nc.u32 	%r18, [%rd22];
	mad.wide.u32 	%rd15, %r18, %r3, %rd24;
	shr.u64 	%rd24, %rd15, 32;
	st.local.u32 	[%rd23], %rd15;
	add.s32 	%r37, %r37, 1;
	add.s64 	%rd23, %rd23, 4;
	add.s64 	%rd22, %rd22, 4;
	setp.ne.s32 	%p4, %r37, 6;
	@%p4 bra 	$L__BB6_5;
	shr.u32 	%r19, %r2, 23;
	st.local.u32 	[%rd1+24], %rd24;
	and.b32  	%r6, %r19, 31;
	and.b32  	%r20, %r19, 224;
	add.s32 	%r21, %r20, -128;
	shr.u32 	%r22, %r21, 5;
	mul.wide.u32 	%rd16, %r22, 4;
	sub.s64 	%rd8, %rd1, %rd16;
	ld.local.u32 	%r38, [%rd8+24];
	ld.local.u32 	%r39, [%rd8+20];
	setp.eq.s32 	%p5, %r6, 0;
	@%p5 bra 	$L__BB6_8;
	shf.l.wrap.b32 	%r38, %r39, %r38, %r6;
	ld.local.u32 	%r23, [%rd8+16];
	shf.l.wrap.b32 	%r39, %r23, %r39, %r6;
$L__BB6_8:
	shr.u32 	%r24, %r38, 30;
	shf.l.wrap.b32 	%r25, %r39, %r38, 2;
	shl.b32 	%r26, %r39, 2;
	shr.u32 	%r27, %r25, 31;
	add.s32 	%r28, %r27, %r24;
	neg.s32 	%r29, %r28;
	setp.lt.s32 	%p6, %r2, 0;
	selp.b32 	%r40, %r29, %r28, %p6;
	xor.b32  	%r30, %r25, %r2;
	shr.s32 	%r31, %r25, 31;
	xor.b32  	%r32, %r31, %r25;
	xor.b32  	%r33, %r31, %r26;
	cvt.u64.u32 	%rd17, %r32;
	shl.b64 	%rd18, %rd17, 32;
	cvt.u64.u32 	%rd19, %r33;
	or.b64  	%rd20, %rd18, %rd19;
	cvt.rn.f64.s64 	%fd1, %rd20;
	mul.f64 	%fd2, %fd1, 0d3BF921FB54442D19;
	cvt.rn.f32.f64 	%f11, %fd2;
	neg.f32 	%f12, %f11;
	setp.lt.s32 	%p7, %r30, 0;
	selp.f32 	%f27, %f12, %f11, %p7;
$L__BB6_9:
	mul.rn.f32 	%f14, %f27, %f27;
	and.b32  	%r35, %r40, 1;
	setp.eq.b32 	%p8, %r35, 1;
	selp.f32 	%f15, 0f3F800000, %f27, %p8;
	fma.rn.f32 	%f16, %f14, %f15, 0f00000000;
	fma.rn.f32 	%f17, %f14, 0f37CBAC00, 0fBAB607ED;
	selp.f32 	%f18, %f17, 0fB94D4153, %p8;
	selp.f32 	%f19, 0f3D2AAABB, 0f3C0885E4, %p8;
	fma.rn.f32 	%f20, %f18, %f14, %f19;
	selp.f32 	%f21, 0fBEFFFFFF, 0fBE2AAAA8, %p8;
	fma.rn.f32 	%f22, %f20, %f14, %f21;
	fma.rn.f32 	%f23, %f22, %f16, %f15;
	and.b32  	%r36, %r40, 2;
	setp.eq.s32 	%p9, %r36, 0;
	mov.f32 	%f24, 0f00000000;
	sub.f32 	%f25, %f24, %f23;
	selp.f32 	%f26, %f23, %f25, %p9;
	cvta.to.global.u64 	%rd21, %rd10;
	st.global.f32 	[%rd21], %f26;
$L__BB6_10:
	ret;

}


// ===== COMPILED SASS (sm_100) =====

	.target	sm_100

	.elftype	@"ET_EXEC"


//--------------------- .note.nv.tkinfo           --------------------------
	.section	.note.nv.tkinfo,"",@"SHT_NOTE"
	.sectionflags	@"SHF_NOTE_NV_TKINFO"
	.tkinfo
        /*0018*/ 	.word	0x00000002
        /*0030*/ 	.string	""
        /*0030*/ 	.string	"ptxas"
        /*0030*/ 	.string	"Cuda compilation tools, release 13.0, V13.0.88"
        /*0030*/ 	.string	"Build cuda_13.0.r13.0/compiler.36424714_0"
        /*0030*/ 	.string	"-arch sm_100 -m 64 "



//--------------------- .note.nv.cuinfo           --------------------------
	.section	.note.nv.cuinfo,"",@"SHT_NOTE"
	.sectionflags	@"SHF_NOTE_NV_CUINFO"
        /*0018*/ 	.short	0x0002
        /*001a*/ 	.short	0x0064
        /*001c*/ 	.short	0x0082
	.zero		2


//--------------------- .nv.info                  --------------------------
	.section	.nv.info,"",@"SHT_CUDA_INFO"
	.align	4


	//----- nvinfo : EIATTR_REGCOUNT
	.align		4
        /*0000*/ 	.byte	0x04, 0x2f
        /*0002*/ 	.short	(.L_2 - .L_1)
	.align		4
.L_1:
        /*0004*/ 	.word	index@(_Z3sinPfS_)
        /*0008*/ 	.word	0x00000012


	//----- nvinfo : EIATTR_FRAME_SIZE
	.align		4
.L_2:
        /*000c*/ 	.byte	0x04, 0x11
        /*000e*/ 	.short	(.L_4 - .L_3)
	.align		4
.L_3:
        /*0010*/ 	.word	index@(_Z3sinPfS_)
        /*0014*/ 	.word	0x00000000


	//----- nvinfo : EIATTR_REGCOUNT
	.align		4
.L_4:
        /*0018*/ 	.byte	0x04, 0x2f
        /*001a*/ 	.short	(.L_6 - .L_5)
	.align		4
.L_5:
        /*001c*/ 	.word	index@(_Z9sin_32x64PfS_)
        /*0020*/ 	.word	0x00000012


	//----- nvinfo : EIATTR_FRAME_SIZE
	.align		4
.L_6:
        /*0024*/ 	.byte	0x04, 0x11
        /*0026*/ 	.short	(.L_8 - .L_7)
	.align		4
.L_7:
        /*0028*/ 	.word	index@(_Z9sin_32x64PfS_)
        /*002c*/ 	.word	0x00000000


	//----- nvinfo : EIATTR_REGCOUNT
	.align		4
.L_8:
        /*0030*/ 	.byte	0x04, 0x2f
        /*0032*/ 	.short	(.L_10 - .L_9)
	.align		4
.L_9:
        /*0034*/ 	.word	index@(_Z14sin_8x16x32x32PfS_)
        /*0038*/ 	.word	0x00000012


	//----- nvinfo : EIATTR_FRAME_SIZE
	.align		4
.L_10:
        /*003c*/ 	.byte	0x04, 0x11
        /*003e*/ 	.short	(.L_12 - .L_11)
	.align		4
.L_11:
        /*0040*/ 	.word	index@(_Z14sin_8x16x32x32PfS_)
        /*0044*/ 	.word	0x00000000


	//----- nvinfo : EIATTR_REGCOUNT
	.align		4
.L_12:
        /*0048*/ 	.byte	0x04, 0x2f
        /*004a*/ 	.short	(.L_14 - .L_13)
	.align		4
.L_13:
        /*004c*/ 	.word	index@(_Z9sin_1x512PfS_)
        /*0050*/ 	.word	0x00000012


	//----- nvinfo : EIATTR_FRAME_SIZE
	.align		4
.L_14:
        /*0054*/ 	.byte	0x04, 0x11
        /*0056*/ 	.short	(.L_16 - .L_15)
	.align		4
.L_15:
        /*0058*/ 	.word	index@(_Z9sin_1x512PfS_)
        /*005c*/ 	.word	0x00000000


	//----- nvinfo : EIATTR_REGCOUNT
	.align		4
.L_16:
        /*0060*/ 	.byte	0x04, 0x2f
        /*0062*/ 	.short	(.L_18 - .L_17)
	.align		4
.L_17:
        /*0064*/ 	.word	index@(_Z12sin_64x64x64PfS_)
        /*0068*/ 	.word	0x00000012


	//----- nvinfo : EIATTR_FRAME_SIZE
	.align		4
.L_18:
        /*006c*/ 	.byte	0x04, 0x11
        /*006e*/ 	.short	(.L_20 - .L_19)
	.align		4
.L_19:
        /*0070*/ 	.word	index@(_Z12sin_64x64x64PfS_)
        /*0074*/ 	.word	0x00000000


	//----- nvinfo : EIATTR_REGCOUNT
	.align		4
.L_20:
        /*0078*/ 	.byte	0x04, 0x2f
        /*007a*/ 	.short	(.L_22 - .L_21)
	.align		4
.L_21:
        /*007c*/ 	.word	index@(_Z12sin_2x1x1024PfS_)
        /*0080*/ 	.word	0x00000012


	//----- nvinfo : EIATTR_FRAME_SIZE
	.align		4
.L_22:
        /*0084*/ 	.byte	0x04, 0x11
        /*0086*/ 	.short	(.L_24 - .L_23)
	.align		4
.L_23:
        /*0088*/ 	.word	index@(_Z12sin_2x1x1024PfS_)
        /*008c*/ 	.word	0x00000000


	//----- nvinfo : EIATTR_REGCOUNT
	.align		4
.L_24:
        /*0090*/ 	.byte	0x04, 0x2f
        /*0092*/ 	.short	(.L_26 - .L_25)
	.align		4
.L_25:
        /*0094*/ 	.word	index@(_Z10sin_scalarPfS_)
        /*0098*/ 	.word	0x00000012


	//----- nvinfo : EIATTR_FRAME_SIZE
	.align		4
.L_26:
        /*009c*/ 	.byte	0x04, 0x11
        /*009e*/ 	.short	(.L_28 - .L_27)
	.align		4
.L_27:
        /*00a0*/ 	.word	index@(_Z10sin_scalarPfS_)
        /*00a4*/ 	.word	0x00000000


	//----- nvinfo : EIATTR_MIN_STACK_SIZE
	.align		4
.L_28:
        /*00a8*/ 	.byte	0x04, 0x12
        /*00aa*/ 	.short	(.L_30 - .L_29)
	.align		4
.L_29:
        /*00ac*/ 	.word	index@(_Z10sin_scalarPfS_)
        /*00b0*/ 	.word	0x00000000


	//----- nvinfo : EIATTR_MIN_STACK_SIZE
	.align		4
.L_30:
        /*00b4*/ 	.byte	0x04, 0x12
        /*00b6*/ 	.short	(.L_32 - .L_31)
	.align		4
.L_31:
        /*00b8*/ 	.word	index@(_Z12sin_2x1x1024PfS_)
        /*00bc*/ 	.word	0x00000000


	//----- nvinfo : EIATTR_MIN_STACK_SIZE
	.align		4
.L_32:
        /*00c0*/ 	.byte	0x04, 0x12
        /*00c2*/ 	.short	(.L_34 - .L_33)
	.align		4
.L_33:
        /*00c4*/ 	.word	index@(_Z12sin_64x64x64PfS_)
        /*00c8*/ 	.word	0x00000000


	//----- nvinfo : EIATTR_MIN_STACK_SIZE
	.align		4
.L_34:
        /*00cc*/ 	.byte	0x04, 0x12
        /*00ce*/ 	.short	(.L_36 - .L_35)
	.align		4
.L_35:
        /*00d0*/ 	.word	index@(_Z9sin_1x512PfS_)
        /*00d4*/ 	.word	0x00000000


	//----- nvinfo : EIATTR_MIN_STACK_SIZE
	.align		4
.L_36:
        /*00d8*/ 	.byte	0x04, 0x12
        /*00da*/ 	.short	(.L_38 - .L_37)
	.align		4
.L_37:
        /*00dc*/ 	.word	index@(_Z14sin_8x16x32x32PfS_)
        /*00e0*/ 	.word	0x00000000


	//----- nvinfo : EIATTR_MIN_STACK_SIZE
	.align		4
.L_38:
        /*00e4*/ 	.byte	0x04, 0x12
        /*00e6*/ 	.short	(.L_40 - .L_39)
	.align		4
.L_39:
        /*00e8*/ 	.word	index@(_Z9sin_32x64PfS_)
        /*00ec*/ 	.word	0x00000000


	//----- nvinfo : EIATTR_MIN_STACK_SIZE
	.align		4
.L_40:
        /*00f0*/ 	.byte	0x04, 0x12
        /*00f2*/ 	.short	(.L_42 - .L_41)
	.align		4
.L_41:
        /*00f4*/ 	.word	index@(_Z3sinPfS_)
        /*00f8*/ 	.word	0x00000000
.L_42:


//--------------------- .nv.compat                --------------------------
	.section	.nv.compat,"",@"SHT_CUDA_COMPAT_INFO"
	.align	4
        /*0000*/ 	.byte	0x02, 0x09, 0x00, 0x00, 0x02, 0x02, 0x01, 0x00, 0x02, 0x05, 0x05, 0x00, 0x03, 0x07, 0x01, 0x01
        /*0010*/ 	.byte	0x02, 0x03, 0x00, 0x00, 0x02, 0x06, 0x01, 0x00, 0x04, 0x0b, 0x08, 0x00, 0x01, 0x00, 0x00, 0x00
        /*0020*/ 	.byte	0x00, 0x00, 0x00, 0x00


//--------------------- .nv.info._Z10sin_scalarPfS_ --------------------------
	.section	.nv.info._Z10sin_scalarPfS_,"",@"SHT_CUDA_INFO"
	.sectionflags	@""
	.align	4


	//----- nvinfo : EIATTR_CUDA_API_VERSION
	.align		4
        /*0000*/ 	.byte	0x04, 0x37
        /*0002*/ 	.short	(.L_44 - .L_43)
.L_43:
        /*0004*/ 	.word	0x00000082


	//----- nvinfo : EIATTR_KPARAM_INFO
	.align		4
.L_44:
        /*0008*/ 	.byte	0x04, 0x17
        /*000a*/ 	.short	(.L_46 - .L_45)
.L_45:
        /*000c*/ 	.word	0x00000000
        /*0010*/ 	.short	0x0001
        /*0012*/ 	.short	0x0008
        /*0014*/ 	.byte	0x00, 0xf5, 0x21, 0x00


	//----- nvinfo : EIATTR_KPARAM_INFO
	.align		4
.L_46:
        /*0018*/ 	.byte	0x04, 0x17
        /*001a*/ 	.short	(.L_48 - .L_47)
.L_47:
        /*001c*/ 	.word	0x00000000
        /*0020*/ 	.short	0x0000
        /*0022*/ 	.short	0x0000
        /*0024*/ 	.byte	0x00, 0xf5, 0x21, 0x00


	//----- nvinfo : EIATTR_SPARSE_MMA_MASK
	.align		4
.L_48:
        /*0028*/ 	.byte	0x03, 0x50
        /*002a*/ 	.short	0x0000


	//----- nvinfo : EIATTR_MAXREG_COUNT
	.align		4
        /*002c*/ 	.byte	0x03, 0x1b
        /*002e*/ 	.short	0x00a8


	//----- nvinfo : EIATTR_MERCURY_ISA_VERSION
	.align		4
        /*0030*/ 	.byte	0x03, 0x5f
        /*0032*/ 	.short	0x0101


	//----- nvinfo : EIATTR_VRC_CTA_INIT_COUNT
	.align		4
        /*0034*/ 	.byte	0x02, 0x4a
	.zero		1
	.zero		1


	//----- nvinfo : EIATTR_EXIT_INSTR_OFFSETS
	.align		4
        /*0038*/ 	.byte	0x04, 0x1c
        /*003a*/ 	.short	(.L_50 - .L_49)


	//   ....[0]....
.L_49:
        /*003c*/ 	.word	0x00000030


	//   ....[1]....
        /*0040*/ 	.word	0x00000800


	//----- nvinfo : EIATTR_MAX_THREADS
	.align		4
.L_50:
        /*0044*/ 	.byte	0x04, 0x05
        /*0046*/ 	.short	(.L_52 - .L_51)
.L_51:
        /*0048*/ 	.word	0x00000126
        /*004c*/ 	.word	0x00000001
        /*0050*/ 	.word	0x00000001


	//----- nvinfo : EIATTR_CBANK_PARAM_SIZE
	.align		4
.L_52:
        /*0054*/ 	.byte	0x03, 0x19
        /*0056*/ 	.short	0x0010


	//----- nvinfo : EIATTR_PARAM_CBANK
	.align		4
        /*0058*/ 	.byte	0x04, 0x0a
        /*005a*/ 	.short	(.L_54 - .L_53)
	.align		4
.L_53:
        /*005c*/ 	.word	index@(.nv.constant0._Z10sin_scalarPfS_)
        /*0060*/ 	.short	0x0380
        /*0062*/ 	.short	0x0010


	//----- nvinfo : EIATTR_SW_WAR
	.align		4
.L_54:
        /*0064*/ 	.byte	0x04, 0x36
        /*0066*/ 	.short	(.L_56 - .L_55)
.L_55:
        /*0068*/ 	.word	0x00000008
.L_56:


//--------------------- .nv.info._Z12sin_2x1x1024PfS_ --------------------------
	.section	.nv.info._Z12sin_2x1x1024PfS_,"",@"SHT_CUDA_INFO"
	.sectionflags	@""
	.align	4


	//----- nvinfo : EIATTR_CUDA_API_VERSION
	.align		4
        /*0000*/ 	.byte	0x04, 0x37
        /*0002*/ 	.short	(.L_58 - .L_57)
.L_57:
        /*0004*/ 	.word	0x00000082


	//----- nvinfo : EIATTR_KPARAM_INFO
	.align		4
.L_58:
        /*0008*/ 	.byte	0x04, 0x17
        /*000a*/ 	.short	(.L_60 - .L_59)
.L_59:
        /*000c*/ 	.word	0x00000000
        /*0010*/ 	.short	0x0001
        /*0012*/ 	.short	0x0008
        /*0014*/ 	.byte	0x00, 0xf5, 0x21, 0x00


	//----- nvinfo : EIATTR_KPARAM_INFO
	.align		4
.L_60:
        /*0018*/ 	.byte	0x04, 0x17
        /*001a*/ 	.short	(.L_62 - .L_61)
.L_61:
        /*001c*/ 	.word	0x00000000
        /*0020*/ 	.short	0x0000
        /*0022*/ 	.short	0x0000
        /*0024*/ 	.byte	0x00, 0xf5, 0x21, 0x00


	//----- nvinfo : EIATTR_SPARSE_MMA_MASK
	.align		4
.L_62:
        /*0028*/ 	.byte	0x03, 0x50
        /*002a*/ 	.short	0x0000


	//----- nvinfo : EIATTR_MAXREG_COUNT
	.align		4
        /*002c*/ 	.byte	0x03, 0x1b
        /*002e*/ 	.short	0x00a8


	//----- nvinfo : EIATTR_MERCURY_ISA_VERSION
	.align		4
        /*0030*/ 	.byte	0x03, 0x5f
        /*0032*/ 	.short	0x0101


	//----- nvinfo : EIATTR_VRC_CTA_INIT_COUNT
	.align		4
        /*0034*/ 	.byte	0x02, 0x4a
	.zero		1
	.zero		1


	//----- nvinfo : EIATTR_EXIT_INSTR_OFFSETS
	.align		4
        /*0038*/ 	.byte	0x04, 0x1c
        /*003a*/ 	.short	(.L_64 - .L_63)


	//   ....[0]....
.L_63:
        /*003c*/ 	.word	0x00000060


	//   ....[1]....
        /*0040*/ 	.word	0x00000890


	//----- nvinfo : EIATTR_MAX_THREADS
	.align		4
.L_64:
        /*0044*/ 	.byte	0x04, 0x05
        /*0046*/ 	.short	(.L_66 - .L_65)
.L_65:
        /*0048*/ 	.word	0x00000126
        /*004c*/ 	.word	0x00000001
        /*0050*/ 	.word	0x00000001


	//----- nvinfo : EIATTR_CRS_STACK_SIZE
	.align		4
.L_66:
        /*0054*/ 	.byte	0x04, 0x1e
        /*0056*/ 	.short	(.L_68 - .L_67)
.L_67:
        /*0058*/ 	.word	0x00000000


	//----- nvinfo : EIATTR_CBANK_PARAM_SIZE
	.align		4
.L_68:
        /*005c*/ 	.byte	0x03, 0x19
        /*005e*/ 	.short	0x0010


	//----- nvinfo : EIATTR_PARAM_CBANK
	.align		4
        /*0060*/ 	.byte	0x04, 0x0a
        /*0062*/ 	.short	(.L_70 - .L_69)
	.align		4
.L_69:
        /*0064*/ 	.word	index@(.nv.constant0._Z12sin_2x1x1024PfS_)
        /*0068*/ 	.short	0x0380
        /*006a*/ 	.short	0x0010


	//----- nvinfo : EIATTR_SW_WAR
	.align		4
.L_70:
        /*006c*/ 	.byte	0x04, 0x36
        /*006e*/ 	.short	(.L_72 - .L_71)
.L_71:
        /*0070*/ 	.word	0x00000008
.L_72:


//--------------------- .nv.info._Z12sin_64x64x64PfS_ --------------------------
	.section	.nv.info._Z12sin_64x64x64PfS_,"",@"SHT_CUDA_INFO"
	.sectionflags	@""
	.align	4


	//----- nvinfo : EIATTR_CUDA_API_VERSION
	.align		4
        /*0000*/ 	.byte	0x04, 0x37
        /*0002*/ 	.short	(.L_74 - .L_73)
.L_73:
        /*0004*/ 	.word	0x00000082


	//----- nvinfo : EIATTR_KPARAM_INFO
	.align		4
.L_74:
        /*0008*/ 	.byte	0x04, 0x17
        /*000a*/ 	.short	(.L_76 - .L_75)
.L_75:
        /*000c*/ 	.word	0x00000000
        /*0010*/ 	.short	0x0001
        /*0012*/ 	.short	0x0008
        /*0014*/ 	.byte	0x00, 0xf5, 0x21, 0x00


	//----- nvinfo : EIATTR_KPARAM_INFO
	.align		4
.L_76:
        /*0018*/ 	.byte	0x04, 0x17
        /*001a*/ 	.short	(.L_78 - .L_77)
.L_77:
        /*001c*/ 	.word	0x00000000
        /*0020*/ 	.short	0x0000
        /*0022*/ 	.short	0x0000
        /*0024*/ 	.byte	0x00, 0xf5, 0x21, 0x00


	//----- nvinfo : EIATTR_SPARSE_MMA_MASK
	.align		4
.L_78:
        /*0028*/ 	.byte	0x03, 0x50
        /*002a*/ 	.short	0x0000


	//----- nvinfo : EIATTR_MAXREG_COUNT
	.align		4
        /*002c*/ 	.byte	0x03, 0x1b
        /*002e*/ 	.short	0x00a8


	//----- nvinfo : EIATTR_MERCURY_ISA_VERSION
	.align		4
        /*0030*/ 	.byte	0x03, 0x5f
        /*0032*/ 	.short	0x0101


	//----- nvinfo : EIATTR_VRC_CTA_INIT_COUNT
	.align		4
        /*0034*/ 	.byte	0x02, 0x4a
	.zero		1
	.zero		1


	//----- nvinfo : EIATTR_EXIT_INSTR_OFFSETS
	.align		4
        /*0038*/ 	.byte	0x04, 0x1c
        /*003a*/ 	.short	(.L_80 - .L_79)


	//   ....[0]....
.L_79:
        /*003c*/ 	.word	0x00000060


	//   ....[1]....
        /*0040*/ 	.word	0x00000890


	//----- nvinfo : EIATTR_MAX_THREADS
	.align		4
.L_80:
        /*0044*/ 	.byte	0x04, 0x05
        /*0046*/ 	.short	(.L_82 - .L_81)
.L_81:
        /*0048*/ 	.word	0x00000126
        /*004c*/ 	.word	0x00000001
        /*0050*/ 	.word	0x00000001


	//----- nvinfo : EIATTR_CRS_STACK_SIZE
	.align		4
.L_82:
        /*0054*/ 	.byte	0x04, 0x1e
        /*0056*/ 	.short	(.L_84 - .L_83)
.L_83:
        /*0058*/ 	.word	0x00000000


	//----- nvinfo : EIATTR_CBANK_PARAM_SIZE
	.align		4
.L_84:
        /*005c*/ 	.byte	0x03, 0x19
        /*005e*/ 	.short	0x0010


	//----- nvinfo : EIATTR_PARAM_CBANK
	.align		4
        /*0060*/ 	.byte	0x04, 0x0a
        /*0062*/ 	.short	(.L_86 - .L_85)
	.align		4
.L_85:
        /*0064*/ 	.word	index@(.nv.constant0._Z12sin_64x64x64PfS_)
        /*0068*/ 	.short	0x0380
        /*006a*/ 	.short	0x0010


	//----- nvinfo : EIATTR_SW_WAR
	.align		4
.L_86:
        /*006c*/ 	.byte	0x04, 0x36
        /*006e*/ 	.short	(.L_88 - .L_87)
.L_87:
        /*0070*/ 	.word	0x00000008
.L_88:


//--------------------- .nv.info._Z9sin_1x512PfS_ --------------------------
	.section	.nv.info._Z9sin_1x512PfS_,"",@"SHT_CUDA_INFO"
	.sectionflags	@""
	.align	4


	//----- nvinfo : EIATTR_CUDA_API_VERSION
	.align		4
        /*0000*/ 	.byte	0x04, 0x37
        /*0002*/ 	.short	(.L_90 - .L_89)
.L_89:
        /*0004*/ 	.word	0x00000082


	//----- nvinfo : EIATTR_KPARAM_INFO
	.align		4
.L_90:
        /*0008*/ 	.byte	0x04, 0x17
        /*000a*/ 	.short	(.L_92 - .L_91)
.L_91:
        /*000c*/ 	.word	0x00000000
        /*0010*/ 	.short	0x0001
        /*0012*/ 	.short	0x0008
        /*0014*/ 	.byte	0x00, 0xf5, 0x21, 0x00


	//----- nvinfo : EIATTR_KPARAM_INFO
	.align		4
.L_92:
        /*0018*/ 	.byte	0x04, 0x17
        /*001a*/ 	.short	(.L_94 - .L_93)
.L_93:
        /*001c*/ 	.word	0x00000000
        /*0020*/ 	.short	0x0000
        /*0022*/ 	.short	0x0000
        /*0024*/ 	.byte	0x00, 0xf5, 0x21, 0x00


	//----- nvinfo : EIATTR_SPARSE_MMA_MASK
	.align		4
.L_94:
        /*0028*/ 	.byte	0x03, 0x50
        /*002a*/ 	.short	0x0000


	//----- nvinfo : EIATTR_MAXREG_COUNT
	.align		4
        /*002c*/ 	.byte	0x03, 0x1b
        /*002e*/ 	.short	0x00a8


	//----- nvinfo : EIATTR_MERCURY_ISA_VERSION
	.align		4
        /*0030*/ 	.byte	0x03, 0x5f
        /*0032*/ 	.short	0x0101


	//----- nvinfo : EIATTR_VRC_CTA_INIT_COUNT
	.align		4
        /*0034*/ 	.byte	0x02, 0x4a
	.zero		1
	.zero		1


	//----- nvinfo : EIATTR_EXIT_INSTR_OFFSETS
	.align		4
        /*0038*/ 	.byte	0x04, 0x1c
        /*003a*/ 	.short	(.L_96 - .L_95)


	//   ....[0]....
.L_95:
        /*003c*/ 	.word	0x00000840


	//----- nvinfo : EIATTR_MAX_THREADS
	.align		4
.L_96:
        /*0040*/ 	.byte	0x04, 0x05
        /*0042*/ 	.short	(.L_98 - .L_97)
.L_97:
        /*0044*/ 	.word	0x00000126
        /*0048*/ 	.word	0x00000001
        /*004c*/ 	.word	0x00000001


	//----- nvinfo : EIATTR_CRS_STACK_SIZE
	.align		4
.L_98:
        /*0050*/ 	.byte	0x04, 0x1e
        /*0052*/ 	.short	(.L_100 - .L_99)
.L_99:
        /*0054*/ 	.word	0x00000000


	//----- nvinfo : EIATTR_CBANK_PARAM_SIZE
	.align		4
.L_100:
        /*0058*/ 	.byte	0x03, 0x19
        /*005a*/ 	.short	0x0010


	//----- nvinfo : EIATTR_PARAM_CBANK
	.align		4
        /*005c*/ 	.byte	0x04, 0x0a
        /*005e*/ 	.short	(.L_102 - .L_101)
	.align		4
.L_101:
        /*0060*/ 	.word	index@(.nv.constant0._Z9sin_1x512PfS_)
        /*0064*/ 	.short	0x0380
        /*0066*/ 	.short	0x0010


	//----- nvinfo : EIATTR_SW_WAR
	.align		4
.L_102:
        /*0068*/ 	.byte	0x04, 0x36
        /*006a*/ 	.short	(.L_104 - .L_103)
.L_103:
        /*006c*/ 	.word	0x00000008
.L_104:


//--------------------- .nv.info._Z14sin_8x16x32x32PfS_ --------------------------
	.section	.nv.info._Z14sin_8x16x32x32PfS_,"",@"SHT_CUDA_INFO"
	.sectionflags	@""
	.align	4


	//----- nvinfo : EIATTR_CUDA_API_VERSION
	.align		4
        /*0000*/ 	.byte	0x04, 0x37
        /*0002*/ 	.short	(.L_106 - .L_105)
.L_105:
        /*0004*/ 	.word	0x00000082


	//----- nvinfo : EIATTR_KPARAM_INFO
	.align		4
.L_106:
        /*0008*/ 	.byte	0x04, 0x17
        /*000a*/ 	.short	(.L_108 - .L_107)
.L_107:
        /*000c*/ 	.word	0x00000000
        /*0010*/ 	.short	0x0001
        /*0012*/ 	.short	0x0008
        /*0014*/ 	.byte	0x00, 0xf5, 0x21, 0x00


	//----- nvinfo : EIATTR_KPARAM_INFO
	.align		4
.L_108:
        /*0018*/ 	.byte	0x04, 0x17
        /*001a*/ 	.short	(.L_110 - .L_109)
.L_109:
        /*001c*/ 	.word	0x00000000
        /*0020*/ 	.short	0x0000
        /*0022*/ 	.short	0x0000
        /*0024*/ 	.byte	0x00, 0xf5, 0x21, 0x00


	//----- nvinfo : EIATTR_SPARSE_MMA_MASK
	.align		4
.L_110:
        /*0028*/ 	.byte	0x03, 0x50
        /*002a*/ 	.short	0x0000


	//----- nvinfo : EIATTR_MAXREG_COUNT
	.align		4
        /*002c*/ 	.byte	0x03, 0x1b
        /*002e*/ 	.short	0x00a8


	//----- nvinfo : EIATTR_MERCURY_ISA_VERSION
	.align		4
        /*0030*/ 	.byte	0x03, 0x5f
        /*0032*/ 	.short	0x0101


	//----- nvinfo : EIATTR_VRC_CTA_INIT_COUNT
	.align		4
        /*0034*/ 	.byte	0x02, 0x4a
	.zero		1
	.zero		1


	//----- nvinfo : EIATTR_EXIT_INSTR_OFFSETS
	.align		4
        /*0038*/ 	.byte	0x04, 0x1c
        /*003a*/ 	.short	(.L_112 - .L_111)


	//   ....[0]....
.L_111:
        /*003c*/ 	.word	0x00000060


	//   ....[1]....
        /*0040*/ 	.word	0x00000890


	//----- nvinfo : EIATTR_MAX_THREADS
	.align		4
.L_112:
        /*0044*/ 	.byte	0x04, 0x05
        /*0046*/ 	.short	(.L_114 - .L_113)
.L_113:
        /*0048*/ 	.word	0x00000126
        /*004c*/ 	.word	0x00000001
        /*0050*/ 	.word	0x00000001


	//----- nvinfo : EIATTR_CRS_STACK_SIZE
	.align		4
.L_114:
        /*0054*/ 	.byte	0x04, 0x1e
        /*0056*/ 	.short	(.L_116 - .L_115)
.L_115:
        /*0058*/ 	.word	0x00000000


	//----- nvinfo : EIATTR_CBANK_PARAM_SIZE
	.align		4
.L_116:
        /*005c*/ 	.byte	0x03, 0x19
        /*005e*/ 	.short	0x0010


	//----- nvinfo : EIATTR_PARAM_CBANK
	.align		4
        /*0060*/ 	.byte	0x04, 0x0a
        /*0062*/ 	.short	(.L_118 - .L_117)
	.align		4
.L_117:
        /*0064*/ 	.word	index@(.nv.constant0._Z14sin_8x16x32x32PfS_)
        /*0068*/ 	.short	0x0380
        /*006a*/ 	.short	0x0010


	//----- nvinfo : EIATTR_SW_WAR
	.align		4
.L_118:
        /*006c*/ 	.byte	0x04, 0x36
        /*006e*/ 	.short	(.L_120 - .L_119)
.L_119:
        /*0070*/ 	.word	0x00000008
.L_120:


//--------------------- .nv.info._Z9sin_32x64PfS_ --------------------------
	.section	.nv.info._Z9sin_32x64PfS_,"",@"SHT_CUDA_INFO"
	.sectionflags	@""
	.align	4


	//----- nvinfo : EIATTR_CUDA_API_VERSION
	.align		4
        /*0000*/ 	.byte	0x04, 0x37
        /*0002*/ 	.short	(.L_122 - .L_121)
.L_121:
        /*0004*/ 	.word	0x00000082


	//----- nvinfo : EIATTR_KPARAM_INFO
	.align		4
.L_122:
        /*0008*/ 	.byte	0x04, 0x17
        /*000a*/ 	.short	(.L_124 - .L_123)
.L_123:
        /*000c*/ 	.word	0x00000000
        /*0010*/ 	.short	0x0001
        /*0012*/ 	.short	0x0008
        /*0014*/ 	.byte	0x00, 0xf5, 0x21, 0x00


	//----- nvinfo : EIATTR_KPARAM_INFO
	.align		4
.L_124:
        /*0018*/ 	.byte	0x04, 0x17
        /*001a*/ 	.short	(.L_126 - .L_125)
.L_125:
        /*001c*/ 	.word	0x00000000
        /*0020*/ 	.short	0x0000
        /*0022*/ 	.short	0x0000
        /*0024*/ 	.byte	0x00, 0xf5, 0x21, 0x00


	//----- nvinfo : EIATTR_SPARSE_MMA_MASK
	.align		4
.L_126:
        /*0028*/ 	.byte	0x03, 0x50
        /*002a*/ 	.short	0x0000


	//----- nvinfo : EIATTR_MAXREG_COUNT
	.align		4
        /*002c*/ 	.byte	0x03, 0x1b
        /*002e*/ 	.short	0x00a8


	//----- nvinfo : EIATTR_MERCURY_ISA_VERSION
	.align		4
        /*0030*/ 	.byte	0x03, 0x5f
        /*0032*/ 	.short	0x0101


	//----- nvinfo : EIATTR_VRC_CTA_INIT_COUNT
	.align		4
        /*0034*/ 	.byte	0x02, 0x4a
	.zero		1
	.zero		1


	//----- nvinfo : EIATTR_EXIT_INSTR_OFFSETS
	.align		4
        /*0038*/ 	.byte	0x04, 0x1c
        /*003a*/ 	.short	(.L_128 - .L_127)


	//   ....[0]....
.L_127:
        /*003c*/ 	.word	0x00000060


	//   ....[1]....
        /*0040*/ 	.word	0x00000890


	//----- nvinfo : EIATTR_MAX_THREADS
	.align		4
.L_128:
        /*0044*/ 	.byte	0x04, 0x05
        /*0046*/ 	.short	(.L_130 - .L_129)
.L_129:
        /*0048*/ 	.word	0x00000126
        /*004c*/ 	.word	0x00000001
        /*0050*/ 	.word	0x00000001


	//----- nvinfo : EIATTR_CRS_STACK_SIZE
	.align		4
.L_130:
        /*0054*/ 	.byte	0x04, 0x1e
        /*0056*/ 	.short	(.L_132 - .L_131)
.L_131:
        /*0058*/ 	.word	0x00000000


	//----- nvinfo : EIATTR_CBANK_PARAM_SIZE
	.align		4
.L_132:
        /*005c*/ 	.byte	0x03, 0x19
        /*005e*/ 	.short	0x0010


	//----- nvinfo : EIATTR_PARAM_CBANK
	.align		4
        /*0060*/ 	.byte	0x04, 0x0a
        /*0062*/ 	.short	(.L_134 - .L_133)
	.align		4
.L_133:
        /*0064*/ 	.word	index@(.nv.constant0._Z9sin_32x64PfS_)
        /*0068*/ 	.short	0x0380
        /*006a*/ 	.short	0x0010


	//----- nvinfo : EIATTR_SW_WAR
	.align		4
.L_134:
        /*006c*/ 	.byte	0x04, 0x36
        /*006e*/ 	.short	(.L_136 - .L_135)
.L_135:
        /*0070*/ 	.word	0x00000008
.L_136:


//--------------------- .nv.info._Z3sinPfS_       --------------------------
	.section	.nv.info._Z3sinPfS_,"",@"SHT_CUDA_INFO"
	.sectionflags	@""
	.align	4


	//----- nvinfo : EIATTR_CUDA_API_VERSION
	.align		4
        /*0000*/ 	.byte	0x04, 0x37
        /*0002*/ 	.short	(.L_138 - .L_137)
.L_137:
        /*0004*/ 	.word	0x00000082


	//----- nvinfo : EIATTR_KPARAM_INFO
	.align		4
.L_138:
        /*0008*/ 	.byte	0x04, 0x17
        /*000a*/ 	.short	(.L_140 - .L_139)
.L_139:
        /*000c*/ 	.word	0x00000000
        /*0010*/ 	.short	0x0001
        /*0012*/ 	.short	0x0008
        /*0014*/ 	.byte	0x00, 0xf5, 0x21, 0x00


	//----- nvinfo : EIATTR_KPARAM_INFO
	.align		4
.L_140:
        /*0018*/ 	.byte	0x04, 0x17
        /*001a*/ 	.short	(.L_142 - .L_141)
.L_141:
        /*001c*/ 	.word	0x00000000
        /*0020*/ 	.short	0x0000
        /*0022*/ 	.short	0x0000
        /*0024*/ 	.byte	0x00, 0xf5, 0x21, 0x00


	//----- nvinfo : EIATTR_SPARSE_MMA_MASK
	.align		4
.L_142:
        /*0028*/ 	.byte	0x03, 0x50
        /*002a*/ 	.short	0x0000


	//----- nvinfo : EIATTR_MAXREG_COUNT
	.align		4
        /*002c*/ 	.byte	0x03, 0x1b
        /*002e*/ 	.short	0x0040


	//----- nvinfo : EIATTR_MERCURY_ISA_VERSION
	.align		4
        /*0030*/ 	.byte	0x03, 0x5f
        /*0032*/ 	.short	0x0101


	//----- nvinfo : EIATTR_VRC_CTA_INIT_COUNT
	.align		4
        /*0034*/ 	.byte	0x02, 0x4a
	.zero		1
	.zero		1


	//----- nvinfo : EIATTR_EXIT_INSTR_OFFSETS
	.align		4
        /*0038*/ 	.byte	0x04, 0x1c
        /*003a*/ 	.short	(.L_144 - .L_143)


	//   ....[0]....
.L_143:
        /*003c*/ 	.word	0x00000060


	//   ....[1]....
        /*0040*/ 	.word	0x00000890


	//----- nvinfo : EIATTR_MAX_THREADS
	.align		4
.L_144:
        /*0044*/ 	.byte	0x04, 0x05
        /*0046*/ 	.short	(.L_146 - .L_145)
.L_145:
        /*0048*/ 	.word	0x00000400
        /*004c*/ 	.word	0x00000001
        /*0050*/ 	.word	0x00000001


	//----- nvinfo : EIATTR_CRS_STACK_SIZE
	.align		4
.L_146:
        /*0054*/ 	.byte	0x04, 0x1e
        /*0056*/ 	.short	(.L_148 - .L_147)
.L_147:
        /*0058*/ 	.word	0x00000000


	//----- nvinfo : EIATTR_CBANK_PARAM_SIZE
	.align		4
.L_148:
        /*005c*/ 	.byte	0x03, 0x19
        /*005e*/ 	.short	0x0010


	//----- nvinfo : EIATTR_PARAM_CBANK
	.align		4
        /*0060*/ 	.byte	0x04, 0x0a
        /*0062*/ 	.short	(.L_150 - .L_149)
	.align		4
.L_149:
        /*0064*/ 	.word	index@(.nv.constant0._Z3sinPfS_)
        /*0068*/ 	.short	0x0380
        /*006a*/ 	.short	0x0010


	//----- nvinfo : EIATTR_SW_WAR
	.align		4
.L_150:
        /*006c*/ 	.byte	0x04, 0x36
        /*006e*/ 	.short	(.L_152 - .L_151)
.L_151:
        /*0070*/ 	.word	0x00000008
.L_152:


//--------------------- .nv.callgraph             --------------------------
	.section	.nv.callgraph,"",@"SHT_CUDA_CALLGRAPH"
	.align	4
	.sectionentsize	8
	.align		4
        /*0000*/ 	.word	0x00000000
	.align		4
        /*0004*/ 	.word	0xffffffff
	.align		4
        /*0008*/ 	.word	0x00000000
	.align		4
        /*000c*/ 	.word	0xfffffffe
	.align		4
        /*0010*/ 	.word	0x00000000
	.align		4
        /*0014*/ 	.word	0xfffffffd
	.align		4
        /*0018*/ 	.word	0x00000000
	.align		4
        /*001c*/ 	.word	0xfffffffc


//--------------------- .nv.constant4             --------------------------
	.section	.nv.constant4,"a",@progbits
	.align	8
	.align		8
.nv.constant4:
        /*0000*/ 	.dword	__cudart_i2opi_f


//--------------------- .text._Z10sin_scalarPfS_  --------------------------
	.section	.text._Z10sin_scalarPfS_,"ax",@progbits
	.align	128
        .global         _Z10sin_scalarPfS_
        .type           _Z10sin_scalarPfS_,@function
        .size           _Z10sin_scalarPfS_,(.L_x_40 - _Z10sin_scalarPfS_)
        .other          _Z10sin_scalarPfS_,@"STO_CUDA_ENTRY STV_DEFAULT"
_Z10sin_scalarPfS_:
.text._Z10sin_scalarPfS_:
[----:B------:R-:W-:Y:S01]  /*0000*/  LDC R1, c[0x0][0x37c] ;  /* 0x0000df00ff017b82 */ /* 0x000fe20000000800 */
[----:B------:R-:W0:Y:S02]  /*0010*/  S2R R0, SR_TID.X ;  /* 0x0000000000007919 */ /* 0x000e240000002100 */
[----:B0-----:R-:W-:-:S13]  /*0020*/  ISETP.NE.AND P0, PT, R0, RZ, PT ;  /* 0x000000ff0000720c */ /* 0x001fda0003f05270 */
[----:B------:R-:W-:Y:S05]  /*0030*/  @P0 EXIT ;  /* 0x000000000000094d */ /* 0x000fea0003800000 */
[----:B------:R-:W0:Y:S01]  /*0040*/  LDC.64 R2, c[0x0][0x380] ;  /* 0x0000e000ff027b82 */ /* 0x000e220000000a00 */
[----:B------:R-:W0:Y:S02]  /*0050*/  LDCU.64 UR6, c[0x0][0x358] ;  /* 0x00006b00ff0677ac */ /* 0x000e240008000a00 */
[----:B0-----:R-:W2:Y:S02]  /*0060*/  LDG.E.CONSTANT R0, desc[UR6][R2.64] ;  /* 0x0000000602007981 */ /* 0x001ea4000c1e9900 */
[C---:B--2---:R-:W-:Y:S01]  /*0070*/  FMUL R4, R0.reuse, 0.63661974668502807617 ;  /* 0x3f22f98300047820 */ /* 0x044fe20000400000 */
[----:B------:R-:W-:-:S03]  /*0080*/  FSETP.GE.AND P0, PT, |R0|, 105615, PT ;  /* 0x47ce47800000780b */ /* 0x000fc60003f06200 */
[----:B------:R-:W0:Y:S02]  /*0090*/  F2I.NTZ R7, R4 ;  /* 0x0000000400077305 */ /* 0x000e240000203100 */
[----:B0-----:R-:W-:-:S05]  /*00a0*/  I2FP.F32.S32 R5, R7 ;  /* 0x0000000700057245 */ /* 0x001fca0000201400 */
[----:B------:R-:W-:-:S04]  /*00b0*/  FFMA R6, R5, -1.5707962512969970703, R0 ;  /* 0xbfc90fda05067823 */ /* 0x000fc80000000000 */
[----:B------:R-:W-:-:S04]  /*00c0*/  FFMA R6, R5, -7.5497894158615963534e-08, R6 ;  /* 0xb3a2216805067823 */ /* 0x000fc80000000006 */
[----:B------:R-:W-:Y:S01]  /*00d0*/  FFMA R5, R5, -5.3903029534742383927e-15, R6 ;  /* 0xa7c234c505057823 */ /* 0x000fe20000000006 */
[----:B------:R-:W-:Y:S06]  /*00e0*/  @!P0 BRA `(.L_x_0) ;  /* 0x0000000400788947 */ /* 0x000fec0003800000 */
[----:B------:R-:W-:-:S13]  /*00f0*/  FSETP.NEU.AND P0, PT, |R0|, +INF , PT ;  /* 0x7f8000000000780b */ /* 0x000fda0003f0d200 */
[----:B------:R-:W-:Y:S01]  /*0100*/  @!P0 FMUL R5, RZ, R0 ;  /* 0x00000000ff058220 */ /* 0x000fe20000400000 */
[----:B------:R-:W-:Y:S01]  /*0110*/  @!P0 IMAD.MOV.U32 R7, RZ, RZ, RZ ;  /* 0x000000ffff078224 */ /* 0x000fe200078e00ff */
[----:B------:R-:W-:Y:S06]  /*0120*/  @!P0 BRA `(.L_x_0) ;  /* 0x0000000400688947 */ /* 0x000fec0003800000 */
[----:B------:R-:W-:Y:S01]  /*0130*/  IMAD.SHL.U32 R2, R0, 0x100, RZ ;  /* 0x0000010000027824 */ /* 0x000fe200078e00ff */
[----:B------:R-:W0:Y:S01]  /*0140*/  LDCU.64 UR8, c[0x4][URZ] ;  /* 0x01000000ff0877ac */ /* 0x000e220008000a00 */
[----:B------:R-:W-:Y:S02]  /*0150*/  IMAD.MOV.U32 R9, RZ, RZ, RZ ;  /* 0x000000ffff097224 */ /* 0x000fe400078e00ff */
[----:B------:R-:W-:Y:S01]  /*0160*/  IMAD.MOV.U32 R7, RZ, RZ, RZ ;  /* 0x000000ffff077224 */ /* 0x000fe200078e00ff */
[----:B------:R-:W-:Y:S01]  /*0170*/  LOP3.LUT R6, R2, 0x80000000, RZ, 0xfc, !PT ;  /* 0x8000000002067812 */ /* 0x000fe200078efcff */
[----:B------:R-:W-:Y:S01]  /*0180*/  IMAD.MOV.U32 R15, RZ, RZ, RZ ;  /* 0x000000ffff0f7224 */ /* 0x000fe200078e00ff */
[----:B------:R-:W-:-:S06]  /*0190*/  UMOV UR4, URZ ;  /* 0x000000ff00047c82 */ /* 0x000fcc0008000000 */
.L_x_1:
[----:B0-----:R-:W-:Y:S01]  /*01a0*/  MOV R4, UR8 ;  /* 0x0000000800047c02 */ /* 0x001fe20008000f00 */
[----:B------:R-:W-:-:S05]  /*01b0*/  IMAD.U32 R5, RZ, RZ, UR9 ;  /* 0x00000009ff057e24 */ /* 0x000fca000f8e00ff */
[----:B------:R-:W2:Y:S01]  /*01c0*/  LDG.E.CONSTANT R3, desc[UR6][R4.64] ;  /* 0x0000000604037981 */ /* 0x000ea2000c1e9900 */
[----:B------:R-:W-:Y:S01]  /*01d0*/  UIADD3 UR4, UPT, UPT, UR4, 0x1, URZ ;  /* 0x0000000104047890 */ /* 0x000fe2000fffe0ff */
[C---:B------:R-:W-:Y:S01]  /*01e0*/  ISETP.EQ.AND P0, PT, R15.reuse, RZ, PT ;  /* 0x000000ff0f00720c */ /* 0x040fe20003f02270 */
[----:B------:R-:W-:Y:S01]  /*01f0*/  UIADD3 UR8, UP1, UPT, UR8, 0x4, URZ ;  /* 0x0000000408087890 */ /* 0x000fe2000ff3e0ff */
[C---:B------:R-:W-:Y:S01]  /*0200*/  ISETP.EQ.AND P1, PT, R15.reuse, 0x4, PT ;  /* 0x000000040f00780c */ /* 0x040fe20003f22270 */
[----:B------:R-:W-:Y:S01]  /*0210*/  UISETP.NE.AND UP0, UPT, UR4, 0x6, UPT ;  /* 0x000000060400788c */ /* 0x000fe2000bf05270 */
[C---:B------:R-:W-:Y:S01]  /*0220*/  ISETP.EQ.AND P2, PT, R15.reuse, 0x8, PT ;  /* 0x000000080f00780c */ /* 0x040fe20003f42270 */
[----:B------:R-:W-:Y:S01]  /*0230*/  UIADD3.X UR9, UPT, UPT, URZ, UR9, URZ, UP1, !UPT ;  /* 0x00000009ff097290 */ /* 0x000fe20008ffe4ff */
[C---:B------:R-:W-:Y:S02]  /*0240*/  ISETP.EQ.AND P3, PT, R15.reuse, 0xc, PT ;  /* 0x0000000c0f00780c */ /* 0x040fe40003f62270 */
[----:B------:R-:W-:-:S02]  /*0250*/  ISETP.EQ.AND P4, PT, R15, 0x10, PT ;  /* 0x000000100f00780c */ /* 0x000fc40003f82270 */
[C---:B------:R-:W-:Y:S01]  /*0260*/  ISETP.EQ.AND P5, PT, R15.reuse, 0x14, PT ;  /* 0x000000140f00780c */ /* 0x040fe20003fa2270 */
[----:B------:R-:W-:Y:S02]  /*0270*/  VIADD R15, R15, 0x4 ;  /* 0x000000040f0f7836 */ /* 0x000fe40000000000 */
[----:B--2---:R-:W-:-:S03]  /*0280*/  IMAD.WIDE.U32 R2, R3, R6, RZ ;  /* 0x0000000603027225 */ /* 0x004fc600078e00ff */
[----:B------:R-:W-:-:S04]  /*0290*/  IADD3 R2, P6, PT, R2, R9, RZ ;  /* 0x0000000902027210 */ /* 0x000fc80007fde0ff */
[----:B------:R-:W-:Y:S01]  /*02a0*/  @P3 MOV R12, R2 ;  /* 0x00000002000c3202 */ /* 0x000fe20000000f00 */
[----:B------:R-:W-:Y:S02]  /*02b0*/  IMAD.X R9, R3, 0x1, R7, P6 ;  /* 0x0000000103097824 */ /* 0x000fe400030e0607 */
[--C-:B------:R-:W-:Y:S02]  /*02c0*/  @P0 IMAD.MOV.U32 R8, RZ, RZ, R2.reuse ;  /* 0x000000ffff080224 */ /* 0x100fe400078e0002 */
[--C-:B------:R-:W-:Y:S02]  /*02d0*/  @P1 IMAD.MOV.U32 R10, RZ, RZ, R2.reuse ;  /* 0x000000ffff0a1224 */ /* 0x100fe400078e0002 */
[--C-:B------:R-:W-:Y:S02]  /*02e0*/  @P2 IMAD.MOV.U32 R11, RZ, RZ, R2.reuse ;  /* 0x000000ffff0b2224 */ /* 0x100fe400078e0002 */
[--C-:B------:R-:W-:Y:S02]  /*02f0*/  @P4 IMAD.MOV.U32 R13, RZ, RZ, R2.reuse ;  /* 0x000000ffff0d4224 */ /* 0x100fe400078e0002 */
[----:B------:R-:W-:Y:S01]  /*0300*/  @P5 IMAD.MOV.U32 R14, RZ, RZ, R2 ;  /* 0x000000ffff0e5224 */ /* 0x000fe200078e0002 */
[----:B------:R-:W-:Y:S06]  /*0310*/  BRA.U UP0, `(.L_x_1) ;  /* 0xfffffffd00a07547 */ /* 0x000fec000b83ffff */
[----:B------:R-:W-:-:S04]  /*0320*/  SHF.R.U32.HI R2, RZ, 0x17, R0 ;  /* 0x00000017ff027819 */ /* 0x000fc80000011600 */
[C---:B------:R-:W-:Y:S02]  /*0330*/  LOP3.LUT R3, R2.reuse, 0xe0, RZ, 0xc0, !PT ;  /* 0x000000e002037812 */ /* 0x040fe400078ec0ff */
[----:B------:R-:W-:-:S03]  /*0340*/  LOP3.LUT P6, RZ, R2, 0x1f, RZ, 0xc0, !PT ;  /* 0x0000001f02ff7812 */ /* 0x000fc600078cc0ff */
[----:B------:R-:W-:-:S05]  /*0350*/  VIADD R3, R3, 0xffffff80 ;  /* 0xffffff8003037836 */ /* 0x000fca0000000000 */
[----:B------:R-:W-:-:S04]  /*0360*/  SHF.R.U32.HI R3, RZ, 0x5, R3 ;  /* 0x00000005ff037819 */ /* 0x000fc80000011603 */
[----:B------:R-:W-:-:S04]  /*0370*/  LEA R5, -R3, RZ, 0x2 ;  /* 0x000000ff03057211 */ /* 0x000fc800078e11ff */
[C---:B------:R-:W-:Y:S02]  /*0380*/  ISETP.EQ.AND P3, PT, R5.reuse, -0x18, PT ;  /* 0xffffffe80500780c */ /* 0x040fe40003f62270 */
[C---:B------:R-:W-:Y:S02]  /*0390*/  ISETP.EQ.AND P4, PT, R5.reuse, -0x14, PT ;  /* 0xffffffec0500780c */ /* 0x040fe40003f82270 */
[C---:B------:R-:W-:Y:S02]  /*03a0*/  ISETP.EQ.AND P2, PT, R5.reuse, -0x10, PT ;  /* 0xfffffff00500780c */ /* 0x040fe40003f42270 */
[C---:B------:R-:W-:Y:S02]  /*03b0*/  ISETP.EQ.AND P1, PT, R5.reuse, -0xc, PT ;  /* 0xfffffff40500780c */ /* 0x040fe40003f22270 */
[C---:B------:R-:W-:Y:S02]  /*03c0*/  ISETP.EQ.AND P0, PT, R5.reuse, -0x8, PT ;  /* 0xfffffff80500780c */ /* 0x040fe40003f02270 */
[----:B------:R-:W-:-:S03]  /*03d0*/  ISETP.EQ.AND P5, PT, R5, RZ, PT ;  /* 0x000000ff0500720c */ /* 0x000fc60003fa2270 */
[--C-:B------:R-:W-:Y:S01]  /*03e0*/  @P3 IMAD.MOV.U32 R3, RZ, RZ, R8.reuse ;  /* 0x000000ffff033224 */ /* 0x100fe200078e0008 */
[C---:B------:R-:W-:Y:S01]  /*03f0*/  ISETP.EQ.AND P3, PT, R5.reuse, -0x4, PT ;  /* 0xfffffffc0500780c */ /* 0x040fe20003f62270 */
[----:B------:R-:W-:Y:S02]  /*0400*/  @P4 IMAD.MOV.U32 R4, RZ, RZ, R8 ;  /* 0x000000ffff044224 */ /* 0x000fe400078e0008 */
[--C-:B------:R-:W-:Y:S01]  /*0410*/  @P4 IMAD.MOV.U32 R3, RZ, RZ, R10.reuse ;  /* 0x000000ffff034224 */ /* 0x100fe200078e000a */
[----:B------:R-:W-:Y:S01]  /*0420*/  ISETP.EQ.AND P4, PT, R5, 0x4, PT ;  /* 0x000000040500780c */ /* 0x000fe20003f82270 */
[----:B------:R-:W-:Y:S01]  /*0430*/  @P2 IMAD.MOV.U32 R4, RZ, RZ, R10 ;  /* 0x000000ffff042224 */ /* 0x000fe200078e000a */
[----:B------:R-:W-:Y:S01]  /*0440*/  @P2 MOV R3, R11 ;  /* 0x0000000b00032202 */ /* 0x000fe20000000f00 */
[----:B------:R-:W-:Y:S02]  /*0450*/  @P1 IMAD.MOV.U32 R3, RZ, RZ, R12 ;  /* 0x000000ffff031224 */ /* 0x000fe400078e000c */
[----:B------:R-:W-:-:S02]  /*0460*/  @P0 IMAD.MOV.U32 R3, RZ, RZ, R13 ;  /* 0x000000ffff030224 */ /* 0x000fc400078e000d */
[----:B------:R-:W-:Y:S02]  /*0470*/  @P1 IMAD.MOV.U32 R4, RZ, RZ, R11 ;  /* 0x000000ffff041224 */ /* 0x000fe400078e000b */
[----:B------:R-:W-:Y:S02]  /*0480*/  @P3 IMAD.MOV.U32 R3, RZ, RZ, R14 ;  /* 0x000000ffff033224 */ /* 0x000fe400078e000e */
[--C-:B------:R-:W-:Y:S02]  /*0490*/  @P5 IMAD.MOV.U32 R3, RZ, RZ, R9.reuse ;  /* 0x000000ffff035224 */ /* 0x100fe400078e0009 */
[----:B------:R-:W-:Y:S01]  /*04a0*/  @P0 IMAD.MOV.U32 R4, RZ, RZ, R12 ;  /* 0x000000ffff040224 */ /* 0x000fe200078e000c */
[----:B------:R-:W-:Y:S01]  /*04b0*/  @P3 MOV R4, R13 ;  /* 0x0000000d00043202 */ /* 0x000fe20000000f00 */
[----:B------:R-:W-:Y:S01]  /*04c0*/  @P5 IMAD.MOV.U32 R4, RZ, RZ, R14 ;  /* 0x000000ffff045224 */ /* 0x000fe200078e000e */
[----:B------:R-:W-:Y:S01]  /*04d0*/  MOV R7, R3 ;  /* 0x0000000300077202 */ /* 0x000fe20000000f00 */
[----:B------:R-:W-:Y:S01]  /*04e0*/  @P4 IMAD.MOV.U32 R4, RZ, RZ, R9 ;  /* 0x000000ffff044224 */ /* 0x000fe200078e0009 */
[----:B------:R-:W-:Y:S06]  /*04f0*/  @!P6 BRA `(.L_x_2) ;  /* 0x00000000002ce947 */ /* 0x000fec0003800000 */
[----:B------:R-:W-:Y:S01]  /*0500*/  @P2 IMAD.MOV.U32 R3, RZ, RZ, R8 ;  /* 0x000000ffff032224 */ /* 0x000fe200078e0008 */
[----:B------:R-:W-:Y:S01]  /*0510*/  LOP3.LUT R2, R2, 0x1f, RZ, 0xc0, !PT ;  /* 0x0000001f02027812 */ /* 0x000fe200078ec0ff */
[----:B------:R-:W-:Y:S02]  /*0520*/  @P1 IMAD.MOV.U32 R3, RZ, RZ, R10 ;  /* 0x000000ffff031224 */ /* 0x000fe400078e000a */
[----:B------:R-:W-:Y:S01]  /*0530*/  @P0 IMAD.MOV.U32 R3, RZ, RZ, R11 ;  /* 0x000000ffff030224 */ /* 0x000fe200078e000b */
[----:B------:R-:W-:Y:S01]  /*0540*/  ISETP.EQ.AND P0, PT, R5, 0x8, PT ;  /* 0x000000080500780c */ /* 0x000fe20003f02270 */
[----:B------:R-:W-:Y:S01]  /*0550*/  @P3 IMAD.MOV.U32 R3, RZ, RZ, R12 ;  /* 0x000000ffff033224 */ /* 0x000fe200078e000c */
[----:B------:R-:W-:Y:S01]  /*0560*/  @P5 MOV R3, R13 ;  /* 0x0000000d00035202 */ /* 0x000fe20000000f00 */
[----:B------:R-:W-:Y:S01]  /*0570*/  @P4 IMAD.MOV.U32 R3, RZ, RZ, R14 ;  /* 0x000000ffff034224 */ /* 0x000fe200078e000e */
[----:B------:R-:W-:-:S09]  /*0580*/  SHF.L.W.U32.HI R7, R4, R2, R7 ;  /* 0x0000000204077219 */ /* 0x000fd20000010e07 */
[----:B------:R-:W-:-:S05]  /*0590*/  @P0 IMAD.MOV.U32 R3, RZ, RZ, R9 ;  /* 0x000000ffff030224 */ /* 0x000fca00078e0009 */
[----:B------:R-:W-:-:S07]  /*05a0*/  SHF.L.W.U32.HI R4, R3, R2, R4 ;  /* 0x0000000203047219 */ /* 0x000fce0000010e04 */
.L_x_2:
[C-C-:B------:R-:W-:Y:S01]  /*05b0*/  SHF.L.W.U32.HI R6, R4.reuse, 0x2, R7.reuse ;  /* 0x0000000204067819 */ /* 0x140fe20000010e07 */
[----:B------:R-:W-:Y:S01]  /*05c0*/  IMAD.SHL.U32 R4, R4, 0x4, RZ ;  /* 0x0000000404047824 */ /* 0x000fe200078e00ff */
[----:B------:R-:W-:Y:S01]  /*05d0*/  UMOV UR4, 0x54442d19 ;  /* 0x54442d1900047882 */ /* 0x000fe20000000000 */
[----:B------:R-:W-:Y:S01]  /*05e0*/  UMOV UR5, 0x3bf921fb ;  /* 0x3bf921fb00057882 */ /* 0x000fe20000000000 */
[----:B------:R-:W-:Y:S02]  /*05f0*/  SHF.R.S32.HI R3, RZ, 0x1f, R6 ;  /* 0x0000001fff037819 */ /* 0x000fe40000011406 */
[----:B------:R-:W-:Y:S02]  /*0600*/  SHF.R.U32.HI R7, RZ, 0x1e, R7 ;  /* 0x0000001eff077819 */ /* 0x000fe40000011607 */
[C---:B------:R-:W-:Y:S02]  /*0610*/  LOP3.LUT R4, R3.reuse, R4, RZ, 0x3c, !PT ;  /* 0x0000000403047212 */ /* 0x040fe400078e3cff */
[----:B------:R-:W-:-:S02]  /*0620*/  LOP3.LUT R5, R3, R6, RZ, 0x3c, !PT ;  /* 0x0000000603057212 */ /* 0x000fc400078e3cff */
[----:B------:R-:W-:Y:S02]  /*0630*/  ISETP.GE.AND P0, PT, R0, RZ, PT ;  /* 0x000000ff0000720c */ /* 0x000fe40003f06270 */
[----:B------:R-:W0:Y:S01]  /*0640*/  I2F.F64.S64 R2, R4 ;  /* 0x0000000400027312 */ /* 0x000e220000301c00 */
[C---:B------:R-:W-:Y:S02]  /*0650*/  LOP3.LUT R0, R6.reuse, R0, RZ, 0x3c, !PT ;  /* 0x0000000006007212 */ /* 0x040fe400078e3cff */
[----:B------:R-:W-:Y:S02]  /*0660*/  LEA.HI R7, R6, R7, RZ, 0x1 ;  /* 0x0000000706077211 */ /* 0x000fe400078f08ff */
[----:B------:R-:W-:-:S03]  /*0670*/  ISETP.GE.AND P1, PT, R0, RZ, PT ;  /* 0x000000ff0000720c */ /* 0x000fc60003f26270 */
[----:B------:R-:W-:-:S05]  /*0680*/  IMAD.MOV R0, RZ, RZ, -R7 ;  /* 0x000000ffff007224 */ /* 0x000fca00078e0a07 */
[----:B------:R-:W-:Y:S01]  /*0690*/  @!P0 MOV R7, R0 ;  /* 0x0000000000078202 */ /* 0x000fe20000000f00 */
[----:B0-----:R-:W-:-:S10]  /*06a0*/  DMUL R2, R2, UR4 ;  /* 0x0000000402027c28 */ /* 0x001fd40008000000 */
[----:B------:R-:W0:Y:S02]  /*06b0*/  F2F.F32.F64 R2, R2 ;  /* 0x0000000200027310 */ /* 0x000e240000301000 */
[----:B0-----:R-:W-:-:S07]  /*06c0*/  FSEL R5, -R2, R2, !P1 ;  /* 0x0000000202057208 */ /* 0x001fce0004800100 */
.L_x_0:
[----:B------:R-:W-:Y:S02]  /*06d0*/  IMAD.MOV.U32 R0, RZ, RZ, 0x37cbac00 ;  /* 0x37cbac00ff007424 */ /* 0x000fe400078e00ff */
[----:B------:R-:W-:Y:S01]  /*06e0*/  FMUL R9, R5, R5 ;  /* 0x0000000505097220 */ /* 0x000fe20000400000 */
[C---:B------:R-:W-:Y:S01]  /*06f0*/  LOP3.LUT R2, R7.reuse, 0x1, RZ, 0xc0, !PT ;  /* 0x0000000107027812 */ /* 0x040fe200078ec0ff */
[----:B------:R-:W-:Y:S01]  /*0700*/  IMAD.MOV.U32 R4, RZ, RZ, 0x3d2aaabb ;  /* 0x3d2aaabbff047424 */ /* 0x000fe200078e00ff */
[----:B------:R-:W-:Y:S01]  /*0710*/  LOP3.LUT P1, RZ, R7, 0x2, RZ, 0xc0, !PT ;  /* 0x0000000207ff7812 */ /* 0x000fe2000782c0ff */
[----:B------:R-:W-:Y:S01]  /*0720*/  FFMA R0, R9, R0, -0.0013887860113754868507 ;  /* 0xbab607ed09007423 */ /* 0x000fe20000000000 */
[----:B------:R-:W-:Y:S01]  /*0730*/  ISETP.NE.U32.AND P0, PT, R2, 0x1, PT ;  /* 0x000000010200780c */ /* 0x000fe20003f05070 */
[----:B------:R-:W-:Y:S01]  /*0740*/  IMAD.MOV.U32 R6, RZ, RZ, 0x3effffff ;  /* 0x3effffffff067424 */ /* 0x000fe200078e00ff */
[----:B------:R-:W0:Y:S02]  /*0750*/  LDC.64 R2, c[0x0][0x388] ;  /* 0x0000e200ff027b82 */ /* 0x000e240000000a00 */
[----:B------:R-:W-:-:S02]  /*0760*/  FSEL R0, R0, -0.00019574658654164522886, !P0 ;  /* 0xb94d415300007808 */ /* 0x000fc40004000000 */
[----:B------:R-:W-:Y:S02]  /*0770*/  FSEL R4, R4, 0.0083327032625675201416, !P0 ;  /* 0x3c0885e404047808 */ /* 0x000fe40004000000 */
[----:B------:R-:W-:-:S03]  /*0780*/  FSEL R7, -R6, -0.16666662693023681641, !P0 ;  /* 0xbe2aaaa806077808 */ /* 0x000fc60004000100 */
[----:B------:R-:W-:Y:S01]  /*0790*/  FFMA R4, R9, R0, R4 ;  /* 0x0000000009047223 */ /* 0x000fe20000000004 */
[----:B------:R-:W-:-:S03]  /*07a0*/  FSEL R0, R5, 1, P0 ;  /* 0x3f80000005007808 */ /* 0x000fc60000000000 */
[C---:B------:R-:W-:Y:S02]  /*07b0*/  FFMA R4, R9.reuse, R4, R7 ;  /* 0x0000000409047223 */ /* 0x040fe40000000007 */
[----:B------:R-:W-:-:S04]  /*07c0*/  FFMA R9, R9, R0, RZ ;  /* 0x0000000009097223 */ /* 0x000fc800000000ff */
[----:B------:R-:W-:-:S04]  /*07d0*/  FFMA R9, R9, R4, R0 ;  /* 0x0000000409097223 */ /* 0x000fc80000000000 */
[----:B------:R-:W-:-:S05]  /*07e0*/  @P1 FADD R9, RZ, -R9 ;  /* 0x80000009ff091221 */ /* 0x000fca0000000000 */
[----:B0-----:R-:W-:Y:S01]  /*07f0*/  STG.E desc[UR6][R2.64], R9 ;  /* 0x0000000902007986 */ /* 0x001fe2000c101906 */
[----:B------:R-:W-:Y:S05]  /*0800*/  EXIT ;  /* 0x000000000000794d */ /* 0x000fea0003800000 */
.L_x_3:
[----:B------:R-:W-:-:S00]  /*0810*/  BRA `(.L_x_3) ;  /* 0xfffffffc00fc7947 */ /* 0x000fc0000383ffff */
[----:B------:R-:W-:-:S00]  /*0820*/  NOP ;  /* 0x0000000000007918 */ /* 0x000fc00000000000 */
        /* <DEDUP_REMOVED lines=13> */
.L_x_40:


//--------------------- .text._Z12sin_2x1x1024PfS_ --------------------------
	.section	.text._Z12sin_2x1x1024PfS_,"ax",@progbits
	.align	128
        .global         _Z12sin_2x1x1024PfS_
        .type           _Z12sin_2x1x1024PfS_,@function
        .size           _Z12sin_2x1x1024PfS_,(.L_x_41 - _Z12sin_2x1x1024PfS_)
        .other          _Z12sin_2x1x1024PfS_,@"STO_CUDA_ENTRY STV_DEFAULT"
_Z12sin_2x1x1024PfS_:
.text._Z12sin_2x1x1024PfS_:
[----:B------:R-:W-:Y:S01]  /*0000*/  LDC R1, c[0x0][0x37c] ;  /* 0x0000df00ff017b82 */ /* 0x000fe20000000800 */
[----:B------:R-:W0:Y:S07]  /*0010*/  S2R R3, SR_TID.X ;  /* 0x0000000000037919 */ /* 0x000e2e0000002100 */
[----:B------:R-:W0:Y:S08]  /*0020*/  S2UR UR4, SR_CTAID.X ;  /* 0x00000000000479c3 */ /* 0x000e300000002500 */
[----:B------:R-:W0:Y:S02]  /*0030*/  LDC R2, c[0x0][0x360] ;  /* 0x0000d800ff027b82 */ /* 0x000e240000000800 */
[----:B0-----:R-:W-:-:S05]  /*0040*/  IMAD R2, R2, UR4, R3 ;  /* 0x0000000402027c24 */ /* 0x001fca000f8e0203 */
[----:B------:R-:W-:-:S13]  /*0050*/  ISETP.GT.AND P0, PT, R2, 0x7ff, PT ;  /* 0x000007ff0200780c */ /* 0x000fda0003f04270 */
[----:B------:R-:W-:Y:S05]  /*0060*/  @P0 EXIT ;  /* 0x000000000000094d */ /* 0x000fea0003800000 */
[----:B------:R-:W0:Y:S01]  /*0070*/  LDC.64 R4, c[0x0][0x380] ;  /* 0x0000e000ff047b82 */ /* 0x000e220000000a00 */
[----:B------:R-:W1:Y:S01]  /*0080*/  LDCU.64 UR6, c[0x0][0x358] ;  /* 0x00006b00ff0677ac */ /* 0x000e620008000a00 */
[----:B0-----:R-:W-:-:S05]  /*0090*/  IMAD.WIDE R4, R2, 0x4, R4 ;  /* 0x0000000402047825 */ /* 0x001fca00078e0204 */
[----:B-1----:R-:W2:Y:S01]  /*00a0*/  LDG.E.CONSTANT R0, desc[UR6][R4.64] ;  /* 0x0000000604007981 */ /* 0x002ea2000c1e9900 */
[----:B------:R-:W-:Y:S01]  /*00b0*/  BSSY.RECONVERGENT B0, `(.L_x_4) ;  /* 0x0000069000007945 */ /* 0x000fe20003800200 */
[C---:B--2---:R-:W-:Y:S01]  /*00c0*/  FMUL R3, R0.reuse, 0.63661974668502807617 ;  /* 0x3f22f98300037820 */ /* 0x044fe20000400000 */
[----:B------:R-:W-:-:S05]  /*00d0*/  FSETP.GE.AND P0, PT, |R0|, 105615, PT ;  /* 0x47ce47800000780b */ /* 0x000fca0003f06200 */
        /* <DEDUP_REMOVED lines=15> */
[----:B------:R-:W-:Y:S01]  /*01d0*/  UMOV UR5, URZ ;  /* 0x000000ff00057c82 */ /* 0x000fe20008000000 */
[----:B------:R-:W-:-:S05]  /*01e0*/  UMOV UR4, URZ ;  /* 0x000000ff00047c82 */ /* 0x000fca0008000000 */
.L_x_6:
[----:B0-----:R-:W-:Y:S01]  /*01f0*/  IMAD.U32 R6, RZ, RZ, UR8 ;  /* 0x00000008ff067e24 */ /* 0x001fe2000f8e00ff */
[----:B------:R-:W-:-:S05]  /*0200*/  MOV R7, UR9 ;  /* 0x0000000900077c02 */ /* 0x000fca0008000f00 */
        /* <DEDUP_REMOVED lines=14> */
[----:B------:R-:W-:Y:S01]  /*02f0*/  IADD3.X R11, PT, PT, R5, UR5, RZ, P6, !PT ;  /* 0x00000005050b7c10 */ /* 0x000fe2000b7fe4ff */
[--C-:B------:R-:W-:Y:S01]  /*0300*/  @P0 IMAD.MOV.U32 R9, RZ, RZ, R4.reuse ;  /* 0x000000ffff090224 */ /* 0x100fe200078e0004 */
[----:B------:R-:W-:Y:S01]  /*0310*/  @P4 MOV R14, R4 ;  /* 0x00000004000e4202 */ /* 0x000fe20000000f00 */
[--C-:B------:R-:W-:Y:S02]  /*0320*/  @P1 IMAD.MOV.U32 R10, RZ, RZ, R4.reuse ;  /* 0x000000ffff0a1224 */ /* 0x100fe400078e0004 */
[--C-:B------:R-:W-:Y:S02]  /*0330*/  @P2 IMAD.MOV.U32 R12, RZ, RZ, R4.reuse ;  /* 0x000000ffff0c2224 */ /* 0x100fe400078e0004 */
[--C-:B------:R-:W-:Y:S02]  /*0340*/  @P3 IMAD.MOV.U32 R13, RZ, RZ, R4.reuse ;  /* 0x000000ffff0d3224 */ /* 0x100fe400078e0004 */
[----:B------:R-:W-:Y:S01]  /*0350*/  @P5 IMAD.MOV.U32 R15, RZ, RZ, R4 ;  /* 0x000000ffff0f5224 */ /* 0x000fe200078e0004 */
[----:B------:R-:W-:Y:S06]  /*0360*/  BRA.U UP0, `(.L_x_6) ;  /* 0xfffffffd00a07547 */ /* 0x000fec000b83ffff */
[----:B------:R-:W-:Y:S01]  /*0370*/  SHF.R.U32.HI R3, RZ, 0x17, R0 ;  /* 0x00000017ff037819 */ /* 0x000fe20000011600 */
[----:B------:R-:W-:Y:S03]  /*0380*/  BSSY.RECONVERGENT B1, `(.L_x_7) ;  /* 0x0000029000017945 */ /* 0x000fe60003800200 */
[C---:B------:R-:W-:Y:S02]  /*0390*/  LOP3.LUT R4, R3.reuse, 0xe0, RZ, 0xc0, !PT ;  /* 0x000000e003047812 */ /* 0x040fe400078ec0ff */
[----:B------:R-:W-:-:S03]  /*03a0*/  LOP3.LUT P6, RZ, R3, 0x1f, RZ, 0xc0, !PT ;  /* 0x0000001f03ff7812 */ /* 0x000fc600078cc0ff */
[----:B------:R-:W-:-:S05]  /*03b0*/  VIADD R4, R4, 0xffffff80 ;  /* 0xffffff8004047836 */ /* 0x000fca0000000000 */
[----:B------:R-:W-:-:S05]  /*03c0*/  SHF.R.U32.HI R4, RZ, 0x5, R4 ;  /* 0x00000005ff047819 */ /* 0x000fca0000011604 */
[----:B------:R-:W-:-:S05]  /*03d0*/  IMAD.U32 R6, R4, -0x4, RZ ;  /* 0xfffffffc04067824 */ /* 0x000fca00078e00ff */
[C---:B------:R-:W-:Y:S02]  /*03e0*/  ISETP.EQ.AND P3, PT, R6.reuse, -0x18, PT ;  /* 0xffffffe80600780c */ /* 0x040fe40003f62270 */
[C---:B------:R-:W-:Y:S02]  /*03f0*/  ISETP.EQ.AND P4, PT, R6.reuse, -0x14, PT ;  /* 0xffffffec0600780c */ /* 0x040fe40003f82270 */
[C---:B------:R-:W-:Y:S02]  /*0400*/  ISETP.EQ.AND P2, PT, R6.reuse, -0x10, PT ;  /* 0xfffffff00600780c */ /* 0x040fe40003f42270 */
[C---:B------:R-:W-:Y:S02]  /*0410*/  ISETP.EQ.AND P1, PT, R6.reuse, -0xc, PT ;  /* 0xfffffff40600780c */ /* 0x040fe40003f22270 */
[C---:B------:R-:W-:Y:S02]  /*0420*/  ISETP.EQ.AND P0, PT, R6.reuse, -0x8, PT ;  /* 0xfffffff80600780c */ /* 0x040fe40003f02270 */
[----:B------:R-:W-:-:S03]  /*0430*/  ISETP.EQ.AND P5, PT, R6, RZ, PT ;  /* 0x000000ff0600720c */ /* 0x000fc60003fa2270 */
[----:B------:R-:W-:Y:S02]  /*0440*/  @P3 MOV R4, R9 ;  /* 0x0000000900043202 */ /* 0x000fe40000000f00 */
[C---:B------:R-:W-:Y:S01]  /*0450*/  ISETP.EQ.AND P3, PT, R6.reuse, -0x4, PT ;  /* 0xfffffffc0600780c */ /* 0x040fe20003f62270 */
[----:B------:R-:W-:Y:S02]  /*0460*/  @P4 IMAD.MOV.U32 R5, RZ, RZ, R9 ;  /* 0x000000ffff054224 */ /* 0x000fe400078e0009 */
[----:B------:R-:W-:Y:S01]  /*0470*/  @P4 IMAD.MOV.U32 R4, RZ, RZ, R10 ;  /* 0x000000ffff044224 */ /* 0x000fe200078e000a */
[----:B------:R-:W-:Y:S01]  /*0480*/  ISETP.EQ.AND P4, PT, R6, 0x4, PT ;  /* 0x000000040600780c */ /* 0x000fe20003f82270 */
[----:B------:R-:W-:Y:S02]  /*0490*/  @P2 IMAD.MOV.U32 R4, RZ, RZ, R12 ;  /* 0x000000ffff042224 */ /* 0x000fe400078e000c */
[----:B------:R-:W-:Y:S02]  /*04a0*/  @P1 IMAD.MOV.U32 R4, RZ, RZ, R13 ;  /* 0x000000ffff041224 */ /* 0x000fe400078e000d */
[----:B------:R-:W-:-:S02]  /*04b0*/  @P0 IMAD.MOV.U32 R4, RZ, RZ, R14 ;  /* 0x000000ffff040224 */ /* 0x000fc400078e000e */
[----:B------:R-:W-:Y:S01]  /*04c0*/  @P2 IMAD.MOV.U32 R5, RZ, RZ, R10 ;  /* 0x000000ffff052224 */ /* 0x000fe200078e000a */
[----:B------:R-:W-:Y:S01]  /*04d0*/  @P1 MOV R5, R12 ;  /* 0x0000000c00051202 */ /* 0x000fe20000000f00 */
[----:B------:R-:W-:Y:S01]  /*04e0*/  @P0 IMAD.MOV.U32 R5, RZ, RZ, R13 ;  /* 0x000000ffff050224 */ /* 0x000fe200078e000d */
[----:B------:R-:W-:Y:S01]  /*04f0*/  @P3 MOV R4, R15 ;  /* 0x0000000f00043202 */ /* 0x000fe20000000f00 */
[----:B------:R-:W-:Y:S02]  /*0500*/  @P5 IMAD.MOV.U32 R4, RZ, RZ, R11 ;  /* 0x000000ffff045224 */ /* 0x000fe400078e000b */
[----:B------:R-:W-:Y:S02]  /*0510*/  @P3 IMAD.MOV.U32 R5, RZ, RZ, R14 ;  /* 0x000000ffff053224 */ /* 0x000fe400078e000e */
[----:B------:R-:W-:Y:S02]  /*0520*/  @P5 IMAD.MOV.U32 R5, RZ, RZ, R15 ;  /* 0x000000ffff055224 */ /* 0x000fe400078e000f */
[----:B------:R-:W-:-:S02]  /*0530*/  @P4 IMAD.MOV.U32 R5, RZ, RZ, R11 ;  /* 0x000000ffff054224 */ /* 0x000fc400078e000b */
[----:B------:R-:W-:Y:S01]  /*0540*/  IMAD.MOV.U32 R8, RZ, RZ, R4 ;  /* 0x000000ffff087224 */ /* 0x000fe200078e0004 */
[----:B------:R-:W-:Y:S06]  /*0550*/  @!P6 BRA `(.L_x_8) ;  /* 0x00000000002ce947 */ /* 0x000fec0003800000 */
[----:B------:R-:W-:Y:S01]  /*0560*/  @P2 MOV R4, R9 ;  /* 0x0000000900042202 */ /* 0x000fe20000000f00 */
[----:B------:R-:W-:Y:S01]  /*0570*/  @P1 IMAD.MOV.U32 R4, RZ, RZ, R10 ;  /* 0x000000ffff041224 */ /* 0x000fe200078e000a */
[----:B------:R-:W-:Y:S01]  /*0580*/  LOP3.LUT R3, R3, 0x1f, RZ, 0xc0, !PT ;  /* 0x0000001f03037812 */ /* 0x000fe200078ec0ff */
[----:B------:R-:W-:Y:S01]  /*0590*/  @P0 IMAD.MOV.U32 R4, RZ, RZ, R12 ;  /* 0x000000ffff040224 */ /* 0x000fe200078e000c */
[----:B------:R-:W-:Y:S01]  /*05a0*/  ISETP.EQ.AND P0, PT, R6, 0x8, PT ;  /* 0x000000080600780c */ /* 0x000fe20003f02270 */
[----:B------:R-:W-:Y:S01]  /*05b0*/  @P3 IMAD.MOV.U32 R4, RZ, RZ, R13 ;  /* 0x000000ffff043224 */ /* 0x000fe200078e000d */
[----:B------:R-:W-:Y:S01]  /*05c0*/  SHF.L.W.U32.HI R8, R5, R3, R8 ;  /* 0x0000000305087219 */ /* 0x000fe20000010e08 */
[----:B------:R-:W-:Y:S01]  /*05d0*/  @P5 IMAD.MOV.U32 R4, RZ, RZ, R14 ;  /* 0x000000ffff045224 */ /* 0x000fe200078e000e */
[----:B------:R-:W-:-:S09]  /*05e0*/  @P4 MOV R4, R15 ;  /* 0x0000000f00044202 */ /* 0x000fd20000000f00 */
[----:B------:R-:W-:-:S05]  /*05f0*/  @P0 IMAD.MOV.U32 R4, RZ, RZ, R11 ;  /* 0x000000ffff040224 */ /* 0x000fca00078e000b */
[----:B------:R-:W-:-:S07]  /*0600*/  SHF.L.W.U32.HI R5, R4, R3, R5 ;  /* 0x0000000304057219 */ /* 0x000fce0000010e05 */
.L_x_8:
[----:B------:R-:W-:Y:S05]  /*0610*/  BSYNC.RECONVERGENT B1 ;  /* 0x0000000000017941 */ /* 0x000fea0003800200 */
.L_x_7:
[C---:B------:R-:W-:Y:S01]  /*0620*/  SHF.L.W.U32.HI R9, R5.reuse, 0x2, R8 ;  /* 0x0000000205097819 */ /* 0x040fe20000010e08 */
[----:B------:R-:W-:Y:S01]  /*0630*/  IMAD.SHL.U32 R5, R5, 0x4, RZ ;  /* 0x0000000405057824 */ /* 0x000fe200078e00ff */
[----:B------:R-:W-:Y:S01]  /*0640*/  UMOV UR4, 0x54442d19 ;  /* 0x54442d1900047882 */ /* 0x000fe20000000000 */
[----:B------:R-:W-:Y:S01]  /*0650*/  UMOV UR5, 0x3bf921fb ;  /* 0x3bf921fb00057882 */ /* 0x000fe20000000000 */
[----:B------:R-:W-:Y:S02]  /*0660*/  SHF.R.S32.HI R4, RZ, 0x1f, R9 ;  /* 0x0000001fff047819 */ /* 0x000fe40000011409 */
[----:B------:R-:W-:Y:S02]  /*0670*/  ISETP.GE.AND P0, PT, R0, RZ, PT ;  /* 0x000000ff0000720c */ /* 0x000fe40003f06270 */
[C---:B------:R-:W-:Y:S02]  /*0680*/  LOP3.LUT R6, R4.reuse, R5, RZ, 0x3c, !PT ;  /* 0x0000000504067212 */ /* 0x040fe400078e3cff */
[----:B------:R-:W-:-:S02]  /*0690*/  LOP3.LUT R7, R4, R9, RZ, 0x3c, !PT ;  /* 0x0000000904077212 */ /* 0x000fc400078e3cff */
[----:B------:R-:W-:Y:S02]  /*06a0*/  SHF.R.U32.HI R3, RZ, 0x1e, R8 ;  /* 0x0000001eff037819 */ /* 0x000fe40000011608 */
[----:B------:R-:W0:Y:S01]  /*06b0*/  I2F.F64.S64 R4, R6 ;  /* 0x0000000600047312 */ /* 0x000e220000301c00 */
[C---:B------:R-:W-:Y:S02]  /*06c0*/  LOP3.LUT R0, R9.reuse, R0, RZ, 0x3c, !PT ;  /* 0x0000000009007212 */ /* 0x040fe400078e3cff */
[----:B------:R-:W-:Y:S02]  /*06d0*/  LEA.HI R3, R9, R3, RZ, 0x1 ;  /* 0x0000000309037211 */ /* 0x000fe400078f08ff */
[----:B------:R-:W-:-:S03]  /*06e0*/  ISETP.GE.AND P1, PT, R0, RZ, PT ;  /* 0x000000ff0000720c */ /* 0x000fc60003f26270 */
[----:B------:R-:W-:-:S04]  /*06f0*/  IMAD.MOV R0, RZ, RZ, -R3 ;  /* 0x000000ffff007224 */ /* 0x000fc800078e0a03 */
[----:B------:R-:W-:Y:S01]  /*0700*/  @!P0 IMAD.MOV.U32 R3, RZ, RZ, R0 ;  /* 0x000000ffff038224 */ /* 0x000fe200078e0000 */
[----:B0-----:R-:W-:-:S10]  /*0710*/  DMUL R4, R4, UR4 ;  /* 0x0000000404047c28 */ /* 0x001fd40008000000 */
[----:B------:R-:W0:Y:S02]  /*0720*/  F2F.F32.F64 R4, R4 ;  /* 0x0000000400047310 */ /* 0x000e240000301000 */
[----:B0-----:R-:W-:-:S07]  /*0730*/  FSEL R6, -R4, R4, !P1 ;  /* 0x0000000404067208 */ /* 0x001fce0004800100 */
.L_x_5:
[----:B------:R-:W-:Y:S05]  /*0740*/  BSYNC.RECONVERGENT B0 ;  /* 0x0000000000007941 */ /* 0x000fea0003800200 */
.L_x_4:
[----:B------:R-:W-:Y:S01]  /*0750*/  MOV R0, 0x37cbac00 ;  /* 0x37cbac0000007802 */ /* 0x000fe20000000f00 */
[----:B------:R-:W-:Y:S01]  /*0760*/  FMUL R7, R6, R6 ;  /* 0x0000000606077220 */ /* 0x000fe20000400000 */
[----:B------:R-:W-:Y:S01]  /*0770*/  LOP3.LUT R8, R3, 0x1, RZ, 0xc0, !PT ;  /* 0x0000000103087812 */ /* 0x000fe200078ec0ff */
[----:B------:R-:W0:Y:S01]  /*0780*/  LDC.64 R4, c[0x0][0x388] ;  /* 0x0000e200ff047b82 */ /* 0x000e220000000a00 */
[----:B------:R-:W-:Y:S02]  /*0790*/  IMAD.MOV.U32 R9, RZ, RZ, 0x3effffff ;  /* 0x3effffffff097424 */ /* 0x000fe400078e00ff */
[----:B------:R-:W-:Y:S01]  /*07a0*/  FFMA R0, R7, R0, -0.0013887860113754868507 ;  /* 0xbab607ed07007423 */ /* 0x000fe20000000000 */
[----:B------:R-:W-:Y:S01]  /*07b0*/  ISETP.NE.U32.AND P0, PT, R8, 0x1, PT ;  /* 0x000000010800780c */ /* 0x000fe20003f05070 */
[----:B------:R-:W-:Y:S01]  /*07c0*/  IMAD.MOV.U32 R8, RZ, RZ, 0x3d2aaabb ;  /* 0x3d2aaabbff087424 */ /* 0x000fe200078e00ff */
[----:B------:R-:W-:Y:S02]  /*07d0*/  LOP3.LUT P1, RZ, R3, 0x2, RZ, 0xc0, !PT ;  /* 0x0000000203ff7812 */ /* 0x000fe4000782c0ff */
[----:B------:R-:W-:-:S02]  /*07e0*/  FSEL R0, R0, -0.00019574658654164522886, !P0 ;  /* 0xb94d415300007808 */ /* 0x000fc40004000000 */
[----:B------:R-:W-:Y:S02]  /*07f0*/  FSEL R8, R8, 0.0083327032625675201416, !P0 ;  /* 0x3c0885e408087808 */ /* 0x000fe40004000000 */
[----:B------:R-:W-:-:S03]  /*0800*/  FSEL R3, -R9, -0.16666662693023681641, !P0 ;  /* 0xbe2aaaa809037808 */ /* 0x000fc60004000100 */
[----:B------:R-:W-:Y:S01]  /*0810*/  FFMA R8, R7, R0, R8 ;  /* 0x0000000007087223 */ /* 0x000fe20000000008 */
[----:B------:R-:W-:-:S03]  /*0820*/  FSEL R0, R6, 1, P0 ;  /* 0x3f80000006007808 */ /* 0x000fc60000000000 */
[C---:B------:R-:W-:Y:S02]  /*0830*/  FFMA R3, R7.reuse, R8, R3 ;  /* 0x0000000807037223 */ /* 0x040fe40000000003 */
[----:B------:R-:W-:-:S04]  /*0840*/  FFMA R7, R7, R0, RZ ;  /* 0x0000000007077223 */ /* 0x000fc800000000ff */
[----:B------:R-:W-:Y:S01]  /*0850*/  FFMA R3, R7, R3, R0 ;  /* 0x0000000307037223 */ /* 0x000fe20000000000 */
[----:B0-----:R-:W-:-:S04]  /*0860*/  IMAD.WIDE R4, R2, 0x4, R4 ;  /* 0x0000000402047825 */ /* 0x001fc800078e0204 */
[----:B------:R-:W-:-:S05]  /*0870*/  @P1 FADD R3, RZ, -R3 ;  /* 0x80000003ff031221 */ /* 0x000fca0000000000 */
[----:B------:R-:W-:Y:S01]  /*0880*/  STG.E desc[UR6][R4.64], R3 ;  /* 0x0000000304007986 */ /* 0x000fe2000c101906 */
[----:B------:R-:W-:Y:S05]  /*0890*/  EXIT ;  /* 0x000000000000794d */ /* 0x000fea0003800000 */
.L_x_9:
        /* <DEDUP_REMOVED lines=14> */
.L_x_41:


//--------------------- .text._Z12sin_64x64x64PfS_ --------------------------
	.section	.text._Z12sin_64x64x64PfS_,"ax",@progbits
	.align	128
        .global         _Z12sin_64x64x64PfS_
        .type           _Z12sin_64x64x64PfS_,@function
        .size           _Z12sin_64x64x64PfS_,(.L_x_42 - _Z12sin_64x64x64PfS_)
        .other          _Z12sin_64x64x64PfS_,@"STO_CUDA_ENTRY STV_DEFAULT"
_Z12sin_64x64x64PfS_:
.text._Z12sin_64x64x64PfS_:
        /* <DEDUP_REMOVED lines=31> */
.L_x_12:
        /* <DEDUP_REMOVED lines=66> */
.L_x_14:
[----:B------:R-:W-:Y:S05]  /*0610*/  BSYNC.RECONVERGENT B1 ;  /* 0x0000000000017941 */ /* 0x000fea0003800200 */
.L_x_13:
        /* <DEDUP_REMOVED lines=18> */
.L_x_11:
[----:B------:R-:W-:Y:S05]  /*0740*/  BSYNC.RECONVERGENT B0 ;  /* 0x0000000000007941 */ /* 0x000fea0003800200 */
.L_x_10:
        /* <DEDUP_REMOVED lines=21> */
.L_x_15:
        /* <DEDUP_REMOVED lines=14> */
.L_x_42:


//--------------------- .text._Z9sin_1x512PfS_    --------------------------
	.section	.text._Z9sin_1x512PfS_,"ax",@progbits
	.align	128
        .global         _Z9sin_1x512PfS_
        .type           _Z9sin_1x512PfS_,@function
        .size           _Z9sin_1x512PfS_,(.L_x_43 - _Z9sin_1x512PfS_)
        .other          _Z9sin_1x512PfS_,@"STO_CUDA_ENTRY STV_DEFAULT"
_Z9sin_1x512PfS_:
.text._Z9sin_1x512PfS_:
[----:B------:R-:W-:Y:S01]  /*0000*/  LDC R1, c[0x0][0x37c] ;  /* 0x0000df00ff017b82 */ /* 0x000fe20000000800 */
[----:B------:R-:W0:Y:S07]  /*0010*/  S2R R2, SR_TID.X ;  /* 0x0000000000027919 */ /* 0x000e2e0000002100 */
[----:B------:R-:W0:Y:S01]  /*0020*/  LDC.64 R4, c[0x0][0x380] ;  /* 0x0000e000ff047b82 */ /* 0x000e220000000a00 */
[----:B------:R-:W1:Y:S01]  /*0030*/  LDCU.64 UR6, c[0x0][0x358] ;  /* 0x00006b00ff0677ac */ /* 0x000e620008000a00 */
[----:B0-----:R-:W-:-:S05]  /*0040*/  IMAD.WIDE.U32 R4, R2, 0x4, R4 ;  /* 0x0000000402047825 */ /* 0x001fca00078e0004 */
        /* <DEDUP_REMOVED lines=21> */
.L_x_18:
        /* <DEDUP_REMOVED lines=66> */
.L_x_20:
[----:B------:R-:W-:Y:S05]  /*05c0*/  BSYNC.RECONVERGENT B1 ;  /* 0x0000000000017941 */ /* 0x000fea0003800200 */
.L_x_19:
        /* <DEDUP_REMOVED lines=18> */
.L_x_17:
[----:B------:R-:W-:Y:S05]  /*06f0*/  BSYNC.RECONVERGENT B0 ;  /* 0x0000000000007941 */ /* 0x000fea0003800200 */
.L_x_16:
        /* <DEDUP_REMOVED lines=17> */
[----:B0-----:R-:W-:-:S04]  /*0810*/  IMAD.WIDE.U32 R4, R2, 0x4, R4 ;  /* 0x0000000402047825 */ /* 0x001fc800078e0004 */
[----:B------:R-:W-:-:S05]  /*0820*/  @P1 FADD R3, RZ, -R3 ;  /* 0x80000003ff031221 */ /* 0x000fca0000000000 */
[----:B------:R-:W-:Y:S01]  /*0830*/  STG.E desc[UR6][R4.64], R3 ;  /* 0x0000000304007986 */ /* 0x000fe2000c101906 */
[----:B------:R-:W-:Y:S05]  /*0840*/  EXIT ;  /* 0x000000000000794d */ /* 0x000fea0003800000 */
.L_x_21:
        /* <DEDUP_REMOVED lines=11> */
.L_x_43:


//--------------------- .text._Z14sin_8x16x32x32PfS_ --------------------------
	.section	.text._Z14sin_8x16x32x32PfS_,"ax",@progbits
	.align	128
        .global         _Z14sin_8x16x32x32PfS_
        .type           _Z14sin_8x16x32x32PfS_,@function
        .size           _Z14sin_8x16x32x32PfS_,(.L_x_44 - _Z14sin_8x16x32x32PfS_)
        .other          _Z14sin_8x16x32x32PfS_,@"STO_CUDA_ENTRY STV_DEFAULT"
_Z14sin_8x16x32x32PfS_:
.text._Z14sin_8x16x32x32PfS_:
        /* <DEDUP_REMOVED lines=31> */
.L_x_24:
        /* <DEDUP_REMOVED lines=66> */
.L_x_26:
[----:B------:R-:W-:Y:S05]  /*0610*/  BSYNC.RECONVERGENT B1 ;  /* 0x0000000000017941 */ /* 0x000fea0003800200 */
.L_x_25:
        /* <DEDUP_REMOVED lines=18> */
.L_x_23:
[----:B------:R-:W-:Y:S05]  /*0740*/  BSYNC.RECONVERGENT B0 ;  /* 0x0000000000007941 */ /* 0x000fea0003800200 */
.L_x_22:
        /* <DEDUP_REMOVED lines=21> */
.L_x_27:
        /* <DEDUP_REMOVED lines=14> */
.L_x_44:


//--------------------- .text._Z9sin_32x64PfS_    --------------------------
	.section	.text._Z9sin_32x64PfS_,"ax",@progbits
	.align	128
        .global         _Z9sin_32x64PfS_
        .type           _Z9sin_32x64PfS_,@function
        .size           _Z9sin_32x64PfS_,(.L_x_45 - _Z9sin_32x64PfS_)
        .other          _Z9sin_32x64PfS_,@"STO_CUDA_ENTRY STV_DEFAULT"
_Z9sin_32x64PfS_:
.text._Z9sin_32x64PfS_:
        /* <DEDUP_REMOVED lines=31> */
.L_x_30:
        /* <DEDUP_REMOVED lines=66> */
.L_x_32:
[----:B------:R-:W-:Y:S05]  /*0610*/  BSYNC.RECONVERGENT B1 ;  /* 0x0000000000017941 */ /* 0x000fea0003800200 */
.L_x_31:
        /* <DEDUP_REMOVED lines=18> */
.L_x_29:
[----:B------:R-:W-:Y:S05]  /*0740*/  BSYNC.RECONVERGENT B0 ;  /* 0x0000000000007941 */ /* 0x000fea0003800200 */
.L_x_28:
        /* <DEDUP_REMOVED lines=21> */
.L_x_33:
        /* <DEDUP_REMOVED lines=14> */
.L_x_45:


//--------------------- .text._Z3sinPfS_          --------------------------
	.section	.text._Z3sinPfS_,"ax",@progbits
	.align	128
        .global         _Z3sinPfS_
        .type           _Z3sinPfS_,@function
        .size           _Z3sinPfS_,(.L_x_46 - _Z3sinPfS_)
        .other          _Z3sinPfS_,@"STO_CUDA_ENTRY STV_DEFAULT"
_Z3sinPfS_:
.text._Z3sinPfS_:
        /* <DEDUP_REMOVED lines=31> */
.L_x_36:
        /* <DEDUP_REMOVED lines=66> */
.L_x_38:
[----:B------:R-:W-:Y:S05]  /*0610*/  BSYNC.RECONVERGENT B1 ;  /* 0x0000000000017941 */ /* 0x000fea0003800200 */
.L_x_37:
        /* <DEDUP_REMOVED lines=18> */
.L_x_35:
[----:B------:R-:W-:Y:S05]  /*0740*/  BSYNC.RECONVERGENT B0 ;  /* 0x0000000000007941 */ /* 0x000fea0003800200 */
.L_x_34:
        /* <DEDUP_REMOVED lines=21> */
.L_x_39:
        /* <DEDUP_REMOVED lines=14> */
.L_x_46:


//--------------------- .nv.global.init           --------------------------
	.section	.nv.global.init,"aw",@progbits
	.align	4
.nv.global.init:
	.type		__cudart_i2opi_f,@object
	.size		__cudart_i2opi_f,(.L_0 - __cudart_i2opi_f)
__cudart_i2opi_f:
        /*0000*/ 	.byte	0x41, 0x90, 0x43, 0x3c, 0x99, 0x95, 0x62, 0xdb, 0xc0, 0xdd, 0x34, 0xf5, 0xd1, 0x57, 0x27, 0xfc
        /*0010*/ 	.byte	0x29, 0x15, 0x44, 0x4e, 0x6e, 0x83, 0xf9, 0xa2
.L_0:


//--------------------- .nv.shared.reserved.0     --------------------------
	.section	.nv.shared.reserved.0,"aw",@nobits
	.weak		__nv_reservedSMEM_offset_0_alias
	.size		__nv_reservedSMEM_offset_0_alias, 0, 64
	.other		__nv_reservedSMEM_offset_0_alias,@"STO_CUDA_RESERVED_SHARED STV_DEFAULT"
__nv_reservedSMEM_offset_0_alias:
	.zero		0
	.zero		64


//--------------------- .nv.constant0._Z10sin_scalarPfS_ --------------------------
	.section	.nv.constant0._Z10sin_scalarPfS_,"a",@progbits
	.sectionflags	@""
	.align	4
.nv.constant0._Z10sin_scalarPfS_:
	.zero		912


//--------------------- .nv.constant0._Z12sin_2x1x1024PfS_ --------------------------
	.section	.nv.constant0._Z12sin_2x1x1024PfS_,"a",@progbits
	.sectionflags	@""
	.align	4
.nv.constant0._Z12sin_2x1x1024PfS_:
	.zero		912


//--------------------- .nv.constant0._Z12sin_64x64x64PfS_ --------------------------
	.section	.nv.constant0._Z12sin_64x64x64PfS_,"a",@progbits
	.sectionflags	@""
	.align	4
.nv.constant0._Z12sin_64x64x64PfS_:
	.zero		912


//--------------------- .nv.constant0._Z9sin_1x512PfS_ --------------------------
	.section	.nv.constant0._Z9sin_1x512PfS_,"a",@progbits
	.sectionflags	@""
	.align	4
.nv.constant0._Z9sin_1x512PfS_:
	.zero		912


//--------------------- .nv.constant0._Z14sin_8x16x32x32PfS_ --------------------------
	.section	.nv.constant0._Z14sin_8x16x32x32PfS_,"a",@progbits
	.sectionflags	@""
	.align	4
.nv.constant0._Z14sin_8x16x32x32PfS_:
	.zero		912


//--------------------- .nv.constant0._Z9sin_32x64PfS_ --------------------------
	.section	.nv.constant0._Z9sin_32x64PfS_,"a",@progbits
	.sectionflags	@""
	.align	4
.nv.constant0._Z9sin_32x64PfS_:
	.zero		912


//--------------------- .nv.constant0._Z3sinPfS_  --------------------------
	.section	.nv.constant0._Z3sinPfS_,"a",@progbits
	.sectionflags	@""
	.align	4
.nv.constant0._Z3sinPfS_:
	.zero		912


//--------------------- SYMBOLS --------------------------

	.type		.nv.reservedSmem.offset0,@object
	.size		.nv.reservedSmem.offset0,0x4
